//
// Generated by NVIDIA NVVM Compiler
//
// Compiler Build ID: CL-36424714
// Cuda compilation tools, release 13.0, V13.0.88
// Based on NVVM 20.0.0
//

.version 9.0
.target sm_100
.address_size 64

	// .globl	_Z8kernelV1Pi

.visible .entry _Z8kernelV1Pi(
	.param .u64 .ptr .align 1 _Z8kernelV1Pi_param_0
)
{
	.reg .b32 	%r<5>;
	.reg .b64 	%rd<5>;

	ld.param.u64 	%rd1, [_Z8kernelV1Pi_param_0];
	cvta.to.global.u64 	%rd2, %rd1;
	mov.u32 	%r1, %ctaid.x;
	mov.u32 	%r2, %ntid.x;
	mov.u32 	%r3, %tid.x;
	mad.lo.s32 	%r4, %r1, %r2, %r3;
	mul.wide.s32 	%rd3, %r4, 4;
	add.s64 	%rd4, %rd2, %rd3;
	st.global.u32 	[%rd4], %r4;
	ret;

}
	// .globl	_Z11squareGPUv1PiS_
.visible .entry _Z11squareGPUv1PiS_(
	.param .u64 .ptr .align 1 _Z11squareGPUv1PiS__param_0,
	.param .u64 .ptr .align 1 _Z11squareGPUv1PiS__param_1
)
{
	.reg .pred 	%p<7>;
	.reg .b32 	%r<55>;
	.reg .b64 	%rd<24>;

	ld.param.u64 	%rd10, [_Z11squareGPUv1PiS__param_0];
	ld.param.u64 	%rd11, [_Z11squareGPUv1PiS__param_1];
	cvta.to.global.u64 	%rd1, %rd11;
	cvta.to.global.u64 	%rd2, %rd10;
	mov.u32 	%r21, %tid.x;
	mov.u32 	%r22, %ctaid.x;
	mov.u32 	%r1, %ntid.x;
	mad.lo.s32 	%r23, %r22, %r1, %r21;
	shl.b32 	%r2, %r23, 9;
	and.b32  	%r3, %r1, 3;
	and.b32  	%r4, %r1, 2044;
	and.b32  	%r24, %r1, -4;
	neg.s32 	%r5, %r24;
	add.s64 	%rd3, %rd2, 8;
	add.s64 	%rd4, %rd2, 4096;
	mov.b32 	%r49, 0;
$L__BB1_1:
	setp.lt.u32 	%p1, %r1, 4;
	add.s32 	%r26, %r2, %r49;
	mul.wide.s32 	%rd12, %r26, 4;
	add.s64 	%rd5, %rd1, %rd12;
	ld.global.u32 	%r53, [%rd5];
	mov.b32 	%r54, 0;
	@%p1 bra 	$L__BB1_4;
	mul.wide.u32 	%rd13, %r49, 4;
	add.s64 	%rd23, %rd4, %rd13;
	mov.u32 	%r50, %r2;
	mov.u32 	%r51, %r5;
$L__BB1_3:
	mul.wide.s32 	%rd14, %r50, 4;
	add.s64 	%rd15, %rd3, %rd14;
	ld.global.u32 	%r27, [%rd15+-8];
	ld.global.u32 	%r28, [%rd23+-4096];
	mad.lo.s32 	%r29, %r28, %r27, %r53;
	st.global.u32 	[%rd5], %r29;
	ld.global.u32 	%r30, [%rd15+-4];
	ld.global.u32 	%r31, [%rd23+-2048];
	mad.lo.s32 	%r32, %r31, %r30, %r29;
	st.global.u32 	[%rd5], %r32;
	ld.global.u32 	%r33, [%rd15];
	ld.global.u32 	%r34, [%rd23];
	mad.lo.s32 	%r35, %r34, %r33, %r32;
	st.global.u32 	[%rd5], %r35;
	ld.global.u32 	%r36, [%rd15+4];
	ld.global.u32 	%r37, [%rd23+2048];
	mad.lo.s32 	%r53, %r37, %r36, %r35;
	st.global.u32 	[%rd5], %r53;
	add.s32 	%r51, %r51, 4;
	add.s32 	%r50, %r50, 4;
	add.s64 	%rd23, %rd23, 8192;
	setp.ne.s32 	%p2, %r51, 0;
	mov.u32 	%r54, %r4;
	@%p2 bra 	$L__BB1_3;
$L__BB1_4:
	setp.eq.s32 	%p3, %r3, 0;
	@%p3 bra 	$L__BB1_8;
	setp.eq.s32 	%p4, %r3, 1;
	add.s32 	%r38, %r2, %r54;
	mul.wide.s32 	%rd16, %r38, 4;
	add.s64 	%rd9, %rd2, %rd16;
	ld.global.u32 	%r39, [%rd9];
	shl.b32 	%r40, %r54, 9;
	add.s32 	%r16, %r40, %r49;
	mul.wide.u32 	%rd17, %r16, 4;
	add.s64 	%rd18, %rd2, %rd17;
	ld.global.u32 	%r41, [%rd18];
	mad.lo.s32 	%r17, %r41, %r39, %r53;
	st.global.u32 	[%rd5], %r17;
	@%p4 bra 	$L__BB1_8;
	setp.eq.s32 	%p5, %r3, 2;
	ld.global.u32 	%r42, [%rd9+4];
	add.s32 	%r43, %r16, 512;
	mul.wide.u32 	%rd19, %r43, 4;
	add.s64 	%rd20, %rd2, %rd19;
	ld.global.u32 	%r44, [%rd20];
	mad.lo.s32 	%r18, %r44, %r42, %r17;
	st.global.u32 	[%rd5], %r18;
	@%p5 bra 	$L__BB1_8;
	ld.global.u32 	%r45, [%rd9+8];
	add.s32 	%r46, %r16, 1024;
	mul.wide.u32 	%rd21, %r46, 4;
	add.s64 	%rd22, %rd2, %rd21;
	ld.global.u32 	%r47, [%rd22];
	mad.lo.s32 	%r48, %r47, %r45, %r18;
	st.global.u32 	[%rd5], %r48;
$L__BB1_8:
	add.s32 	%r49, %r49, 1;
	setp.ne.s32 	%p6, %r49, %r1;
	@%p6 bra 	$L__BB1_1;
	ret;

}
	// .globl	_Z11squareGPUv2PiS_
.visible .entry _Z11squareGPUv2PiS_(
	.param .u64 .ptr .align 1 _Z11squareGPUv2PiS__param_0,
	.param .u64 .ptr .align 1 _Z11squareGPUv2PiS__param_1
)
{
	.reg .pred 	%p<5>;
	.reg .b32 	%r<61>;
	.reg .b64 	%rd<17>;

	ld.param.u64 	%rd5, [_Z11squareGPUv2PiS__param_0];
	ld.param.u64 	%rd6, [_Z11squareGPUv2PiS__param_1];
	cvta.to.global.u64 	%rd7, %rd6;
	cvta.to.global.u64 	%rd1, %rd5;
	mov.u32 	%r30, %tid.x;
	mov.u32 	%r31, %ctaid.x;
	mov.u32 	%r1, %ntid.x;
	mad.lo.s32 	%r32, %r31, %r1, %r30;
	shr.s32 	%r33, %r32, 31;
	shr.u32 	%r34, %r33, 23;
	add.s32 	%r35, %r32, %r34;
	and.b32  	%r3, %r35, -512;
	sub.s32 	%r2, %r32, %r3;
	mul.wide.s32 	%rd8, %r32, 4;
	add.s64 	%rd2, %rd7, %rd8;
	ld.global.u32 	%r55, [%rd2];
	and.b32  	%r5, %r1, 3;
	setp.lt.u32 	%p1, %r1, 4;
	mov.b32 	%r56, 0;
	@%p1 bra 	$L__BB2_3;
	and.b32  	%r56, %r1, 2044;
	and.b32  	%r36, %r1, -4;
	neg.s32 	%r53, %r36;
	add.s64 	%rd3, %rd1, 8;
	add.s64 	%rd4, %rd1, 4096;
	mov.u32 	%r51, %r2;
	mov.u32 	%r52, %r3;
$L__BB2_2:
	mul.wide.s32 	%rd9, %r52, 4;
	add.s64 	%rd10, %rd3, %rd9;
	mul.wide.s32 	%rd11, %r51, 4;
	add.s64 	%rd12, %rd4, %rd11;
	ld.global.u32 	%r37, [%rd10+-8];
	ld.global.u32 	%r38, [%rd12+-4096];
	mad.lo.s32 	%r39, %r38, %r37, %r55;
	st.global.u32 	[%rd2], %r39;
	ld.global.u32 	%r40, [%rd10+-4];
	ld.global.u32 	%r41, [%rd12+-2048];
	mad.lo.s32 	%r42, %r41, %r40, %r39;
	st.global.u32 	[%rd2], %r42;
	ld.global.u32 	%r43, [%rd10];
	ld.global.u32 	%r44, [%rd12];
	mad.lo.s32 	%r45, %r44, %r43, %r42;
	st.global.u32 	[%rd2], %r45;
	ld.global.u32 	%r46, [%rd10+4];
	ld.global.u32 	%r47, [%rd12+2048];
	mad.lo.s32 	%r55, %r47, %r46, %r45;
	st.global.u32 	[%rd2], %r55;
	add.s32 	%r53, %r53, 4;
	add.s32 	%r52, %r52, 4;
	add.s32 	%r51, %r51, 2048;
	setp.ne.s32 	%p2, %r53, 0;
	@%p2 bra 	$L__BB2_2;
$L__BB2_3:
	setp.eq.s32 	%p3, %r5, 0;
	@%p3 bra 	$L__BB2_6;
	shl.b32 	%r48, %r56, 9;
	add.s32 	%r59, %r2, %r48;
	add.s32 	%r58, %r56, %r3;
	neg.s32 	%r57, %r5;
$L__BB2_5:
	.pragma "nounroll";
	mul.wide.s32 	%rd13, %r59, 4;
	add.s64 	%rd14, %rd1, %rd13;
	mul.wide.s32 	%rd15, %r58, 4;
	add.s64 	%rd16, %rd1, %rd15;
	ld.global.u32 	%r49, [%rd16];
	ld.global.u32 	%r50, [%rd14];
	mad.lo.s32 	%r55, %r50, %r49, %r55;
	st.global.u32 	[%rd2], %r55;
	add.s32 	%r59, %r59, 512;
	add.s32 	%r58, %r58, 1;
	add.s32 	%r57, %r57, 1;
	setp.ne.s32 	%p4, %r57, 0;
	@%p4 bra 	$L__BB2_5;
$L__BB2_6:
	ret;

}


// ===== COMPILED SASS (sm_100) =====

	.target	sm_100

	.elftype	@"ET_EXEC"


//--------------------- .note.nv.tkinfo           --------------------------
	.section	.note.nv.tkinfo,"",@"SHT_NOTE"
	.sectionflags	@"SHF_NOTE_NV_TKINFO"
	.tkinfo
        /*0018*/ 	.word	0x00000002
        /*0030*/ 	.string	""
        /*0030*/ 	.string	"ptxas"
        /*0030*/ 	.string	"Cuda compilation tools, release 13.0, V13.0.88"
        /*0030*/ 	.string	"Build cuda_13.0.r13.0/compiler.36424714_0"
        /*0030*/ 	.string	"-arch sm_100 -m 64 "



//--------------------- .note.nv.cuinfo           --------------------------
	.section	.note.nv.cuinfo,"",@"SHT_NOTE"
	.sectionflags	@"SHF_NOTE_NV_CUINFO"
        /*0018*/ 	.short	0x0002
        /*001a*/ 	.short	0x0064
        /*001c*/ 	.short	0x0082
	.zero		2


//--------------------- .nv.info                  --------------------------
	.section	.nv.info,"",@"SHT_CUDA_INFO"
	.align	4


	//----- nvinfo : EIATTR_REGCOUNT
	.align		4
        /*0000*/ 	.byte	0x04, 0x2f
        /*0002*/ 	.short	(.L_1 - .L_0)
	.align		4
.L_0:
        /*0004*/ 	.word	index@(_Z8kernelV1Pi)
        /*0008*/ 	.word	0x00000008


	//----- nvinfo : EIATTR_FRAME_SIZE
	.align		4
.L_1:
        /*000c*/ 	.byte	0x04, 0x11
        /*000e*/ 	.short	(.L_3 - .L_2)
	.align		4
.L_2:
        /*0010*/ 	.word	index@(_Z8kernelV1Pi)
        /*0014*/ 	.word	0x00000000


	//----- nvinfo : EIATTR_REGCOUNT
	.align		4
.L_3:
        /*0018*/ 	.byte	0x04, 0x2f
        /*001a*/ 	.short	(.L_5 - .L_4)
	.align		4
.L_4:
        /*001c*/ 	.word	index@(_Z11squareGPUv1PiS_)
        /*0020*/ 	.word	0x0000001c


	//----- nvinfo : EIATTR_FRAME_SIZE
	.align		4
.L_5:
        /*0024*/ 	.byte	0x04, 0x11
        /*0026*/ 	.short	(.L_7 - .L_6)
	.align		4
.L_6:
        /*0028*/ 	.word	index@(_Z11squareGPUv1PiS_)
        /*002c*/ 	.word	0x00000000


	//----- nvinfo : EIATTR_REGCOUNT
	.align		4
.L_7:
        /*0030*/ 	.byte	0x04, 0x2f
        /*0032*/ 	.short	(.L_9 - .L_8)
	.align		4
.L_8:
        /*0034*/ 	.word	index@(_Z11squareGPUv2PiS_)
        /*0038*/ 	.word	0x00000020


	//----- nvinfo : EIATTR_FRAME_SIZE
	.align		4
.L_9:
        /*003c*/ 	.byte	0x04, 0x11
        /*003e*/ 	.short	(.L_11 - .L_10)
	.align		4
.L_10:
        /*0040*/ 	.word	index@(_Z11squareGPUv2PiS_)
        /*0044*/ 	.word	0x00000000


	//----- nvinfo : EIATTR_MIN_STACK_SIZE
	.align		4
.L_11:
        /*0048*/ 	.byte	0x04, 0x12
        /*004a*/ 	.short	(.L_13 - .L_12)
	.align		4
.L_12:
        /*004c*/ 	.word	index@(_Z11squareGPUv2PiS_)
        /*0050*/ 	.word	0x00000000


	//----- nvinfo : EIATTR_MIN_STACK_SIZE
	.align		4
.L_13:
        /*0054*/ 	.byte	0x04, 0x12
        /*0056*/ 	.short	(.L_15 - .L_14)
	.align		4
.L_14:
        /*0058*/ 	.word	index@(_Z11squareGPUv1PiS_)
        /*005c*/ 	.word	0x00000000


	//----- nvinfo : EIATTR_MIN_STACK_SIZE
	.align		4
.L_15:
        /*0060*/ 	.byte	0x04, 0x12
        /*0062*/ 	.short	(.L_17 - .L_16)
	.align		4
.L_16:
        /*0064*/ 	.word	index@(_Z8kernelV1Pi)
        /*0068*/ 	.word	0x00000000
.L_17:


//--------------------- .nv.compat                --------------------------
	.section	.nv.compat,"",@"SHT_CUDA_COMPAT_INFO"
	.align	4
        /*0000*/ 	.byte	0x02, 0x09, 0x00, 0x00, 0x02, 0x02, 0x01, 0x00, 0x02, 0x05, 0x05, 0x00, 0x03, 0x07, 0x01, 0x01
        /*0010*/ 	.byte	0x02, 0x03, 0x00, 0x00, 0x02, 0x06, 0x01, 0x00, 0x04, 0x0b, 0x08, 0x00, 0x09, 0x00, 0x00, 0x00
        /*0020*/ 	.byte	0x00, 0x00, 0x00, 0x00


//--------------------- .nv.info._Z11squareGPUv2PiS_ --------------------------
	.section	.nv.info._Z11squareGPUv2PiS_,"",@"SHT_CUDA_INFO"
	.sectionflags	@""
	.align	4


	//----- nvinfo : EIATTR_CUDA_API_VERSION
	.align		4
        /*0000*/ 	.byte	0x04, 0x37
        /*0002*/ 	.short	(.L_19 - .L_18)
.L_18:
        /*0004*/ 	.word	0x00000082


	//----- nvinfo : EIATTR_KPARAM_INFO
	.align		4
.L_19:
        /*0008*/ 	.byte	0x04, 0x17
        /*000a*/ 	.short	(.L_21 - .L_20)
.L_20:
        /*000c*/ 	.word	0x00000000
        /*0010*/ 	.short	0x0001
        /*0012*/ 	.short	0x0008
        /*0014*/ 	.byte	0x00, 0xf5, 0x21, 0x00


	//----- nvinfo : EIATTR_KPARAM_INFO
	.align		4
.L_21:
        /*0018*/ 	.byte	0x04, 0x17
        /*001a*/ 	.short	(.L_23 - .L_22)
.L_22:
        /*001c*/ 	.word	0x00000000
        /*0020*/ 	.short	0x0000
        /*0022*/ 	.short	0x0000
        /*0024*/ 	.byte	0x00, 0xf5, 0x21, 0x00


	//----- nvinfo : EIATTR_SPARSE_MMA_MASK
	.align		4
.L_23:
        /*0028*/ 	.byte	0x03, 0x50
        /*002a*/ 	.short	0x0000


	//----- nvinfo : EIATTR_MAXREG_COUNT
	.align		4
        /*002c*/ 	.byte	0x03, 0x1b
        /*002e*/ 	.short	0x00ff


	//----- nvinfo : EIATTR_MERCURY_ISA_VERSION
	.align		4
        /*0030*/ 	.byte	0x03, 0x5f
        /*0032*/ 	.short	0x0101


	//----- nvinfo : EIATTR_VRC_CTA_INIT_COUNT
	.align		4
        /*0034*/ 	.byte	0x02, 0x4a
	.zero		1
	.zero		1


	//----- nvinfo : EIATTR_EXIT_INSTR_OFFSETS
	.align		4
        /*0038*/ 	.byte	0x04, 0x1c
        /*003a*/ 	.short	(.L_25 - .L_24)


	//   ....[0]....
.L_24:
        /*003c*/ 	.word	0x00000c00


	//   ....[1]....
        /*0040*/ 	.word	0x00000d00


	//----- nvinfo : EIATTR_CBANK_PARAM_SIZE
	.align		4
.L_25:
        /*0044*/ 	.byte	0x03, 0x19
        /*0046*/ 	.short	0x0010


	//----- nvinfo : EIATTR_PARAM_CBANK
	.align		4
        /*0048*/ 	.byte	0x04, 0x0a
        /*004a*/ 	.short	(.L_27 - .L_26)
	.align		4
.L_26:
        /*004c*/ 	.word	index@(.nv.constant0._Z11squareGPUv2PiS_)
        /*0050*/ 	.short	0x0380
        /*0052*/ 	.short	0x0010


	//----- nvinfo : EIATTR_SW_WAR
	.align		4
.L_27:
        /*0054*/ 	.byte	0x04, 0x36
        /*0056*/ 	.short	(.L_29 - .L_28)
.L_28:
        /*0058*/ 	.word	0x00000008
.L_29:


//--------------------- .nv.info._Z11squareGPUv1PiS_ --------------------------
	.section	.nv.info._Z11squareGPUv1PiS_,"",@"SHT_CUDA_INFO"
	.sectionflags	@""
	.align	4


	//----- nvinfo : EIATTR_CUDA_API_VERSION
	.align		4
        /*0000*/ 	.byte	0x04, 0x37
        /*0002*/ 	.short	(.L_31 - .L_30)
.L_30:
        /*0004*/ 	.word	0x00000082


	//----- nvinfo : EIATTR_KPARAM_INFO
	.align		4
.L_31:
        /*0008*/ 	.byte	0x04, 0x17
        /*000a*/ 	.short	(.L_33 - .L_32)
.L_32:
        /*000c*/ 	.word	0x00000000
        /*0010*/ 	.short	0x0001
        /*0012*/ 	.short	0x0008
        /*0014*/ 	.byte	0x00, 0xf5, 0x21, 0x00


	//----- nvinfo : EIATTR_KPARAM_INFO
	.align		4
.L_33:
        /*0018*/ 	.byte	0x04, 0x17
        /*001a*/ 	.short	(.L_35 - .L_34)
.L_34:
        /*001c*/ 	.word	0x00000000
        /*0020*/ 	.short	0x0000
        /*0022*/ 	.short	0x0000
        /*0024*/ 	.byte	0x00, 0xf5, 0x21, 0x00


	//----- nvinfo : EIATTR_SPARSE_MMA_MASK
	.align		4
.L_35:
        /*0028*/ 	.byte	0x03, 0x50
        /*002a*/ 	.short	0x0000


	//----- nvinfo : EIATTR_MAXREG_COUNT
	.align		4
        /*002c*/ 	.byte	0x03, 0x1b
        /*002e*/ 	.short	0x00ff


	//----- nvinfo : EIATTR_MERCURY_ISA_VERSION
	.align		4
        /*0030*/ 	.byte	0x03, 0x5f
        /*0032*/ 	.short	0x0101


	//----- nvinfo : EIATTR_VRC_CTA_INIT_COUNT
	.align		4
        /*0034*/ 	.byte	0x02, 0x4a
	.zero		1
	.zero		1


	//----- nvinfo : EIATTR_EXIT_INSTR_OFFSETS
	.align		4
        /*0038*/ 	.byte	0x04, 0x1c
        /*003a*/ 	.short	(.L_37 - .L_36)


	//   ....[0]....
.L_36:
        /*003c*/ 	.word	0x00000df0


	//----- nvinfo : EIATTR_CBANK_PARAM_SIZE
	.align		4
.L_37:
        /*0040*/ 	.byte	0x03, 0x19
        /*0042*/ 	.short	0x0010


	//----- nvinfo : EIATTR_PARAM_CBANK
	.align		4
        /*0044*/ 	.byte	0x04, 0x0a
        /*0046*/ 	.short	(.L_39 - .L_38)
	.align		4
.L_38:
        /*0048*/ 	.word	index@(.nv.constant0._Z11squareGPUv1PiS_)
        /*004c*/ 	.short	0x0380
        /*004e*/ 	.short	0x0010


	//----- nvinfo : EIATTR_SW_WAR
	.align		4
.L_39:
        /*0050*/ 	.byte	0x04, 0x36
        /*0052*/ 	.short	(.L_41 - .L_40)
.L_40:
        /*0054*/ 	.word	0x00000008
.L_41:


//--------------------- .nv.info._Z8kernelV1Pi    --------------------------
	.section	.nv.info._Z8kernelV1Pi,"",@"SHT_CUDA_INFO"
	.sectionflags	@""
	.align	4


	//----- nvinfo : EIATTR_CUDA_API_VERSION
	.align		4
        /*0000*/ 	.byte	0x04, 0x37
        /*0002*/ 	.short	(.L_43 - .L_42)
.L_42:
        /*0004*/ 	.word	0x00000082


	//----- nvinfo : EIATTR_KPARAM_INFO
	.align		4
.L_43:
        /*0008*/ 	.byte	0x04, 0x17
        /*000a*/ 	.short	(.L_45 - .L_44)
.L_44:
        /*000c*/ 	.word	0x00000000
        /*0010*/ 	.short	0x0000
        /*0012*/ 	.short	0x0000
        /*0014*/ 	.byte	0x00, 0xf5, 0x21, 0x00


	//----- nvinfo : EIATTR_SPARSE_MMA_MASK
	.align		4
.L_45:
        /*0018*/ 	.byte	0x03, 0x50
        /*001a*/ 	.short	0x0000


	//----- nvinfo : EIATTR_MAXREG_COUNT
	.align		4
        /*001c*/ 	.byte	0x03, 0x1b
        /*001e*/ 	.short	0x00ff


	//----- nvinfo : EIATTR_MERCURY_ISA_VERSION
	.align		4
        /*0020*/ 	.byte	0x03, 0x5f
        /*0022*/ 	.short	0x0101


	//----- nvinfo : EIATTR_VRC_CTA_INIT_COUNT
	.align		4
        /*0024*/ 	.byte	0x02, 0x4a
	.zero		1
	.zero		1


	//----- nvinfo : EIATTR_EXIT_INSTR_OFFSETS
	.align		4
        /*0028*/ 	.byte	0x04, 0x1c
        /*002a*/ 	.short	(.L_47 - .L_46)


	//   ....[0]....
.L_46:
        /*002c*/ 	.word	0x00000090


	//----- nvinfo : EIATTR_CBANK_PARAM_SIZE
	.align		4
.L_47:
        /*0030*/ 	.byte	0x03, 0x19
        /*0032*/ 	.short	0x0008


	//----- nvinfo : EIATTR_PARAM_CBANK
	.align		4
        /*0034*/ 	.byte	0x04, 0x0a
        /*0036*/ 	.short	(.L_49 - .L_48)
	.align		4
.L_48:
        /*0038*/ 	.word	index@(.nv.constant0._Z8kernelV1Pi)
        /*003c*/ 	.short	0x0380
        /*003e*/ 	.short	0x0008


	//----- nvinfo : EIATTR_SW_WAR
	.align		4
.L_49:
        /*0040*/ 	.byte	0x04, 0x36
        /*0042*/ 	.short	(.L_51 - .L_50)
.L_50:
        /*0044*/ 	.word	0x00000008
.L_51:


//--------------------- .nv.callgraph             --------------------------
	.section	.nv.callgraph,"",@"SHT_CUDA_CALLGRAPH"
	.align	4
	.sectionentsize	8
	.align		4
        /*0000*/ 	.word	0x00000000
	.align		4
        /*0004*/ 	.word	0xffffffff
	.align		4
        /*0008*/ 	.word	0x00000000
	.align		4
        /*000c*/ 	.word	0xfffffffe
	.align		4
        /*0010*/ 	.word	0x00000000
	.align		4
        /*0014*/ 	.word	0xfffffffd
	.align		4
        /*0018*/ 	.word	0x00000000
	.align		4
        /*001c*/ 	.word	0xfffffffc


//--------------------- .text._Z11squareGPUv2PiS_ --------------------------
	.section	.text._Z11squareGPUv2PiS_,"ax",@progbits
	.align	128
        .global         _Z11squareGPUv2PiS_
        .type           _Z11squareGPUv2PiS_,@function
        .size           _Z11squareGPUv2PiS_,(.L_x_16 - _Z11squareGPUv2PiS_)
        .other          _Z11squareGPUv2PiS_,@"STO_CUDA_ENTRY STV_DEFAULT"
_Z11squareGPUv2PiS_:
.text._Z11squareGPUv2PiS_:
[----:B------:R-:W-:Y:S01]  /*0000*/  LDC R1, c[0x0][0x37c] ;  /* 0x0000df00ff017b82 */ /* 0x000fe20000000800 */
[----:B------:R-:W0:Y:S07]  /*0010*/  S2R R5, SR_TID.X ;  /* 0x0000000000057919 */ /* 0x000e2e0000002100 */
[----:B------:R-:W0:Y:S01]  /*0020*/  S2UR UR4, SR_CTAID.X ;  /* 0x00000000000479c3 */ /* 0x000e220000002500 */
[----:B------:R-:W1:Y:S07]  /*0030*/  LDCU.64 UR6, c[0x0][0x358] ;  /* 0x00006b00ff0677ac */ /* 0x000e6e0008000a00 */
[----:B------:R-:W0:Y:S08]  /*0040*/  LDC R14, c[0x0][0x360] ;  /* 0x0000d800ff0e7b82 */ /* 0x000e300000000800 */
[----:B------:R-:W2:Y:S01]  /*0050*/  LDC.64 R2, c[0x0][0x388] ;  /* 0x0000e200ff027b82 */ /* 0x000ea20000000a00 */
[----:B------:R-:W-:-:S02]  /*0060*/  HFMA2 R9, -RZ, RZ, 0, 0 ;  /* 0x00000000ff097431 */ /* 0x000fc400000001ff */
[C---:B0-----:R-:W-:Y:S01]  /*0070*/  IMAD R5, R14.reuse, UR4, R5 ;  /* 0x000000040e057c24 */ /* 0x041fe2000f8e0205 */
[----:B------:R-:W-:-:S04]  /*0080*/  ISETP.GE.U32.AND P0, PT, R14, 0x4, PT ;  /* 0x000000040e00780c */ /* 0x000fc80003f06070 */
[----:B------:R-:W-:Y:S01]  /*0090*/  SHF.R.S32.HI R0, RZ, 0x1f, R5 ;  /* 0x0000001fff007819 */ /* 0x000fe20000011405 */
[----:B--2---:R-:W-:-:S03]  /*00a0*/  IMAD.WIDE R2, R5, 0x4, R2 ;  /* 0x0000000405027825 */ /* 0x004fc600078e0202 */
[----:B------:R-:W-:-:S04]  /*00b0*/  LEA.HI R0, R0, R5, RZ, 0x9 ;  /* 0x0000000500007211 */ /* 0x000fc800078f48ff */
[----:B------:R-:W-:Y:S01]  /*00c0*/  LOP3.LUT R8, R0, 0xfffffe00, RZ, 0xc0, !PT ;  /* 0xfffffe0000087812 */ /* 0x000fe200078ec0ff */
[----:B-1----:R0:W5:Y:S01]  /*00d0*/  LDG.E R15, desc[UR6][R2.64] ;  /* 0x00000006020f7981 */ /* 0x002162000c1e1900 */
[----:B------:R-:W-:Y:S02]  /*00e0*/  LOP3.LUT R10, R14, 0x3, RZ, 0xc0, !PT ;  /* 0x000000030e0a7812 */ /* 0x000fe400078ec0ff */
[----:B------:R-:W-:Y:S01]  /*00f0*/  IADD3 R12, PT, PT, R5, -R8, RZ ;  /* 0x80000008050c7210 */ /* 0x000fe20007ffe0ff */
[----:B------:R-:W-:Y:S06]  /*0100*/  @!P0 BRA `(.L_x_0) ;  /* 0x0000000800b88947 */ /* 0x000fec0003800000 */
[----:B------:R-:W1:Y:S01]  /*0110*/  LDCU.64 UR4, c[0x0][0x380] ;  /* 0x00007000ff0477ac */ /* 0x000e620008000a00 */
[C---:B------:R-:W-:Y:S02]  /*0120*/  LOP3.LUT R0, R14.reuse, 0xfffffffc, RZ, 0xc0, !PT ;  /* 0xfffffffc0e007812 */ /* 0x040fe400078ec0ff */
[----:B------:R-:W-:Y:S02]  /*0130*/  LOP3.LUT R9, R14, 0x7fc, RZ, 0xc0, !PT ;  /* 0x000007fc0e097812 */ /* 0x000fe400078ec0ff */
[----:B------:R-:W-:Y:S02]  /*0140*/  IADD3 R0, PT, PT, -R0, RZ, RZ ;  /* 0x000000ff00007210 */ /* 0x000fe40007ffe1ff */
[----:B------:R-:W-:Y:S02]  /*0150*/  MOV R13, R12 ;  /* 0x0000000c000d7202 */ /* 0x000fe40000000f00 */
[----:B------:R-:W-:Y:S02]  /*0160*/  ISETP.GE.AND P0, PT, R0, RZ, PT ;  /* 0x000000ff0000720c */ /* 0x000fe40003f06270 */
[----:B------:R-:W-:Y:S01]  /*0170*/  MOV R11, R8 ;  /* 0x00000008000b7202 */ /* 0x000fe20000000f00 */
[----:B-1----:R-:W-:-:S02]  /*0180*/  UIADD3 UR8, UP0, UPT, UR4, 0x8, URZ ;  /* 0x0000000804087890 */ /* 0x002fc4000ff1e0ff */
[----:B------:R-:W-:Y:S02]  /*0190*/  UIADD3 UR4, UP1, UPT, UR4, 0x1000, URZ ;  /* 0x0000100004047890 */ /* 0x000fe4000ff3e0ff */
[----:B------:R-:W-:Y:S02]  /*01a0*/  UIADD3.X UR9, UPT, UPT, URZ, UR5, URZ, UP0, !UPT ;  /* 0x00000005ff097290 */ /* 0x000fe400087fe4ff */
[----:B------:R-:W-:Y:S01]  /*01b0*/  UIADD3.X UR5, UPT, UPT, URZ, UR5, URZ, UP1, !UPT ;  /* 0x00000005ff057290 */ /* 0x000fe20008ffe4ff */
[----:B------:R-:W-:Y:S02]  /*01c0*/  MOV R4, UR8 ;  /* 0x0000000800047c02 */ /* 0x000fe40008000f00 */
[----:B------:R-:W-:Y:S02]  /*01d0*/  MOV R6, UR4 ;  /* 0x0000000400067c02 */ /* 0x000fe40008000f00 */
[----:B------:R-:W-:Y:S02]  /*01e0*/  MOV R5, UR9 ;  /* 0x0000000900057c02 */ /* 0x000fe40008000f00 */
[----:B------:R-:W-:Y:S01]  /*01f0*/  MOV R7, UR5 ;  /* 0x0000000500077c02 */ /* 0x000fe20008000f00 */
[----:B------:R-:W-:Y:S06]  /*0200*/  @P0 BRA `(.L_x_1) ;  /* 0x00000008001c0947 */ /* 0x000fec0003800000 */
[----:B------:R-:W-:Y:S02]  /*0210*/  IADD3 R14, PT, PT, -R0, RZ, RZ ;  /* 0x000000ff000e7210 */ /* 0x000fe40007ffe1ff */
[----:B------:R-:W-:Y:S02]  /*0220*/  PLOP3.LUT P0, PT, PT, PT, PT, 0x80, 0x8 ;  /* 0x000000000008781c */ /* 0x000fe40003f0f070 */
[----:B------:R-:W-:-:S13]  /*0230*/  ISETP.GT.AND P1, PT, R14, 0xc, PT ;  /* 0x0000000c0e00780c */ /* 0x000fda0003f24270 */
[----:B------:R-:W-:Y:S05]  /*0240*/  @!P1 BRA `(.L_x_2) ;  /* 0x0000000400509947 */ /* 0x000fea0003800000 */
[----:B------:R-:W-:-:S13]  /*0250*/  PLOP3.LUT P0, PT, PT, PT, PT, 0x8, 0x80 ;  /* 0x000000000080781c */ /* 0x000fda0003f0e170 */
.L_x_3:
[----:B--2---:R-:W-:-:S04]  /*0260*/  IMAD.WIDE R18, R11, 0x4, R4 ;  /* 0x000000040b127825 */ /* 0x004fc800078e0204 */
[----:B------:R-:W-:Y:S01]  /*0270*/  IMAD.WIDE R16, R13, 0x4, R6 ;  /* 0x000000040d107825 */ /* 0x000fe200078e0206 */
[----:B------:R-:W2:Y:S04]  /*0280*/  LDG.E R14, desc[UR6][R18.64+-0x8] ;  /* 0xfffff806120e7981 */ /* 0x000ea8000c1e1900 */
[----:B------:R-:W2:Y:S02]  /*0290*/  LDG.E R20, desc[UR6][R16.64+-0x1000] ;  /* 0xfff0000610147981 */ /* 0x000ea4000c1e1900 */
[----:B--2--5:R-:W-:-:S05]  /*02a0*/  IMAD R15, R14, R20, R15 ;  /* 0x000000140e0f7224 */ /* 0x024fca00078e020f */
[----:B------:R1:W-:Y:S04]  /*02b0*/  STG.E desc[UR6][R2.64], R15 ;  /* 0x0000000f02007986 */ /* 0x0003e8000c101906 */
[----:B------:R-:W2:Y:S04]  /*02c0*/  LDG.E R14, desc[UR6][R18.64+-0x4] ;  /* 0xfffffc06120e7981 */ /* 0x000ea8000c1e1900 */
[----:B------:R-:W2:Y:S02]  /*02d0*/  LDG.E R20, desc[UR6][R16.64+-0x800] ;  /* 0xfff8000610147981 */ /* 0x000ea4000c1e1900 */
[----:B--2---:R-:W-:-:S05]  /*02e0*/  IMAD R21, R14, R20, R15 ;  /* 0x000000140e157224 */ /* 0x004fca00078e020f */
[----:B------:R2:W-:Y:S04]  /*02f0*/  STG.E desc[UR6][R2.64], R21 ;  /* 0x0000001502007986 */ /* 0x0005e8000c101906 */
[----:B------:R-:W3:Y:S04]  /*0300*/  LDG.E R14, desc[UR6][R18.64] ;  /* 0x00000006120e7981 */ /* 0x000ee8000c1e1900 */
[----:B------:R-:W3:Y:S02]  /*0310*/  LDG.E R20, desc[UR6][R16.64] ;  /* 0x0000000610147981 */ /* 0x000ee4000c1e1900 */
[----:B---3--:R-:W-:-:S05]  /*0320*/  IMAD R23, R14, R20, R21 ;  /* 0x000000140e177224 */ /* 0x008fca00078e0215 */
[----:B------:R3:W-:Y:S04]  /*0330*/  STG.E desc[UR6][R2.64], R23 ;  /* 0x0000001702007986 */ /* 0x0007e8000c101906 */
[----:B------:R-:W4:Y:S04]  /*0340*/  LDG.E R14, desc[UR6][R18.64+0x4] ;  /* 0x00000406120e7981 */ /* 0x000f28000c1e1900 */
[----:B------:R-:W4:Y:S01]  /*0350*/  LDG.E R20, desc[UR6][R16.64+0x800] ;  /* 0x0008000610147981 */ /* 0x000f22000c1e1900 */
[----:B-1----:R-:W-:Y:S02]  /*0360*/  IADD3 R15, PT, PT, R11, 0x4, RZ ;  /* 0x000000040b0f7810 */ /* 0x002fe40007ffe0ff */
[----:B------:R-:W-:Y:S01]  /*0370*/  IADD3 R27, PT, PT, R13, 0x800, RZ ;  /* 0x000008000d1b7810 */ /* 0x000fe20007ffe0ff */
[----:B----4-:R-:W-:-:S02]  /*0380*/  IMAD R25, R14, R20, R23 ;  /* 0x000000140e197224 */ /* 0x010fc400078e0217 */
[----:B------:R-:W-:-:S03]  /*0390*/  IMAD.WIDE R14, R15, 0x4, R4 ;  /* 0x000000040f0e7825 */ /* 0x000fc600078e0204 */
[----:B------:R1:W-:Y:S01]  /*03a0*/  STG.E desc[UR6][R2.64], R25 ;  /* 0x0000001902007986 */ /* 0x0003e2000c101906 */
[----:B--2---:R-:W-:-:S03]  /*03b0*/  IMAD.WIDE R20, R27, 0x4, R6 ;  /* 0x000000041b147825 */ /* 0x004fc600078e0206 */
[----:B------:R-:W3:Y:S04]  /*03c0*/  LDG.E R22, desc[UR6][R14.64+-0x8] ;  /* 0xfffff8060e167981 */ /* 0x000ee8000c1e1900 */
[----:B------:R-:W3:Y:S02]  /*03d0*/  LDG.E R24, desc[UR6][R20.64+-0x1000] ;  /* 0xfff0000614187981 */ /* 0x000ee4000c1e1900 */
[----:B---3--:R-:W-:-:S05]  /*03e0*/  IMAD R23, R22, R24, R25 ;  /* 0x0000001816177224 */ /* 0x008fca00078e0219 */
[----:B------:R-:W-:Y:S04]  /*03f0*/  STG.E desc[UR6][R2.64], R23 ;  /* 0x0000001702007986 */ /* 0x000fe8000c101906 */
[----:B------:R-:W2:Y:S04]  /*0400*/  LDG.E R16, desc[UR6][R14.64+-0x4] ;  /* 0xfffffc060e107981 */ /* 0x000ea8000c1e1900 */
[----:B------:R-:W2:Y:S02]  /*0410*/  LDG.E R17, desc[UR6][R20.64+-0x800] ;  /* 0xfff8000614117981 */ /* 0x000ea4000c1e1900 */
[----:B--2---:R-:W-:-:S05]  /*0420*/  IMAD R19, R16, R17, R23 ;  /* 0x0000001110137224 */ /* 0x004fca00078e0217 */
[----:B------:R2:W-:Y:S04]  /*0430*/  STG.E desc[UR6][R2.64], R19 ;  /* 0x0000001302007986 */ /* 0x0005e8000c101906 */
[----:B------:R-:W1:Y:S04]  /*0440*/  LDG.E R16, desc[UR6][R14.64] ;  /* 0x000000060e107981 */ /* 0x000e68000c1e1900 */
[----:B------:R-:W1:Y:S02]  /*0450*/  LDG.E R17, desc[UR6][R20.64] ;  /* 0x0000000614117981 */ /* 0x000e64000c1e1900 */
[----:B-1----:R-:W-:-:S05]  /*0460*/  IMAD R25, R16, R17, R19 ;  /* 0x0000001110197224 */ /* 0x002fca00078e0213 */
[----:B------:R1:W-:Y:S04]  /*0470*/  STG.E desc[UR6][R2.64], R25 ;  /* 0x0000001902007986 */ /* 0x0003e8000c101906 */
[----:B------:R-:W3:Y:S04]  /*0480*/  LDG.E R16, desc[UR6][R14.64+0x4] ;  /* 0x000004060e107981 */ /* 0x000ee8000c1e1900 */
[----:B------:R-:W3:Y:S01]  /*0490*/  LDG.E R17, desc[UR6][R20.64+0x800] ;  /* 0x0008000614117981 */ /* 0x000ee2000c1e1900 */
[----:B------:R-:W-:Y:S02]  /*04a0*/  IADD3 R27, PT, PT, R11, 0x8, RZ ;  /* 0x000000080b1b7810 */ /* 0x000fe40007ffe0ff */
[----:B------:R-:W-:-:S05]  /*04b0*/  IADD3 R29, PT, PT, R13, 0x1000, RZ ;  /* 0x000010000d1d7810 */ /* 0x000fca0007ffe0ff */
[----:B--2---:R-:W-:-:S04]  /*04c0*/  IMAD.WIDE R18, R29, 0x4, R6 ;  /* 0x000000041d127825 */ /* 0x004fc800078e0206 */
[----:B---3--:R-:W-:Y:S02]  /*04d0*/  IMAD R23, R16, R17, R25 ;  /* 0x0000001110177224 */ /* 0x008fe400078e0219 */
[----:B------:R-:W-:-:S03]  /*04e0*/  IMAD.WIDE R16, R27, 0x4, R4 ;  /* 0x000000041b107825 */ /* 0x000fc600078e0204 */
[----:B------:R2:W-:Y:S04]  /*04f0*/  STG.E desc[UR6][R2.64], R23 ;  /* 0x0000001702007986 */ /* 0x0005e8000c101906 */
[----:B------:R-:W1:Y:S04]  /*0500*/  LDG.E R22, desc[UR6][R16.64+-0x8] ;  /* 0xfffff80610167981 */ /* 0x000e68000c1e1900 */
[----:B------:R-:W1:Y:S02]  /*0510*/  LDG.E R24, desc[UR6][R18.64+-0x1000] ;  /* 0xfff0000612187981 */ /* 0x000e64000c1e1900 */
[----:B-1----:R-:W-:-:S05]  /*0520*/  IMAD R25, R22, R24, R23 ;  /* 0x0000001816197224 */ /* 0x002fca00078e0217 */
[----:B------:R1:W-:Y:S04]  /*0530*/  STG.E desc[UR6][R2.64], R25 ;  /* 0x0000001902007986 */ /* 0x0003e8000c101906 */
[----:B------:R-:W3:Y:S04]  /*0540*/  LDG.E R14, desc[UR6][R16.64+-0x4] ;  /* 0xfffffc06100e7981 */ /* 0x000ee8000c1e1900 */
[----:B------:R-:W3:Y:S02]  /*0550*/  LDG.E R15, desc[UR6][R18.64+-0x800] ;  /* 0xfff80006120f7981 */ /* 0x000ee4000c1e1900 */
[----:B---3--:R-:W-:-:S05]  /*0560*/  IMAD R15, R14, R15, R25 ;  /* 0x0000000f0e0f7224 */ /* 0x008fca00078e0219 */
[----:B------:R3:W-:Y:S04]  /*0570*/  STG.E desc[UR6][R2.64], R15 ;  /* 0x0000000f02007986 */ /* 0x0007e8000c101906 */
[----:B------:R-:W4:Y:S04]  /*0580*/  LDG.E R14, desc[UR6][R16.64] ;  /* 0x00000006100e7981 */ /* 0x000f28000c1e1900 */
[----:B------:R-:W4:Y:S02]  /*0590*/  LDG.E R20, desc[UR6][R18.64] ;  /* 0x0000000612147981 */ /* 0x000f24000c1e1900 */
[----:B----4-:R-:W-:-:S05]  /*05a0*/  IMAD R27, R14, R20, R15 ;  /* 0x000000140e1b7224 */ /* 0x010fca00078e020f */
[----:B------:R-:W-:Y:S04]  /*05b0*/  STG.E desc[UR6][R2.64], R27 ;  /* 0x0000001b02007986 */ /* 0x000fe8000c101906 */
[----:B------:R-:W1:Y:S04]  /*05c0*/  LDG.E R14, desc[UR6][R16.64+0x4] ;  /* 0x00000406100e7981 */ /* 0x000e68000c1e1900 */
[----:B------:R-:W1:Y:S01]  /*05d0*/  LDG.E R20, desc[UR6][R18.64+0x800] ;  /* 0x0008000612147981 */ /* 0x000e62000c1e1900 */
[----:B------:R-:W-:Y:S02]  /*05e0*/  IADD3 R21, PT, PT, R11, 0xc, RZ ;  /* 0x0000000c0b157810 */ /* 0x000fe40007ffe0ff */
[----:B--2---:R-:W-:-:S05]  /*05f0*/  IADD3 R23, PT, PT, R13, 0x1800, RZ ;  /* 0x000018000d177810 */ /* 0x004fca0007ffe0ff */
[----:B------:R-:W-:-:S04]  /*0600*/  IMAD.WIDE R22, R23, 0x4, R6 ;  /* 0x0000000417167825 */ /* 0x000fc800078e0206 */
[----:B-1----:R-:W-:Y:S02]  /*0610*/  IMAD R25, R14, R20, R27 ;  /* 0x000000140e197224 */ /* 0x002fe400078e021b */
[----:B------:R-:W-:-:S03]  /*0620*/  IMAD.WIDE R20, R21, 0x4, R4 ;  /* 0x0000000415147825 */ /* 0x000fc600078e0204 */
[----:B------:R-:W-:Y:S04]  /*0630*/  STG.E desc[UR6][R2.64], R25 ;  /* 0x0000001902007986 */ /* 0x000fe8000c101906 */
[----:B------:R-:W2:Y:S04]  /*0640*/  LDG.E R14, desc[UR6][R20.64+-0x8] ;  /* 0xfffff806140e7981 */ /* 0x000ea8000c1e1900 */
[----:B---3--:R-:W2:Y:S02]  /*0650*/  LDG.E R15, desc[UR6][R22.64+-0x1000] ;  /* 0xfff00006160f7981 */ /* 0x008ea4000c1e1900 */
[----:B--2---:R-:W-:-:S05]  /*0660*/  IMAD R15, R14, R15, R25 ;  /* 0x0000000f0e0f7224 */ /* 0x004fca00078e0219 */
[----:B------:R1:W-:Y:S04]  /*0670*/  STG.E desc[UR6][R2.64], R15 ;  /* 0x0000000f02007986 */ /* 0x0003e8000c101906 */
[----:B------:R-:W2:Y:S04]  /*0680*/  LDG.E R14, desc[UR6][R20.64+-0x4] ;  /* 0xfffffc06140e7981 */ /* 0x000ea8000c1e1900 */
[----:B------:R-:W2:Y:S02]  /*0690*/  LDG.E R16, desc[UR6][R22.64+-0x800] ;  /* 0xfff8000616107981 */ /* 0x000ea4000c1e1900 */
[----:B--2---:R-:W-:-:S05]  /*06a0*/  IMAD R17, R14, R16, R15 ;  /* 0x000000100e117224 */ /* 0x004fca00078e020f */
[----:B------:R2:W-:Y:S04]  /*06b0*/  STG.E desc[UR6][R2.64], R17 ;  /* 0x0000001102007986 */ /* 0x0005e8000c101906 */
[----:B------:R-:W3:Y:S04]  /*06c0*/  LDG.E R14, desc[UR6][R20.64] ;  /* 0x00000006140e7981 */ /* 0x000ee8000c1e1900 */
[----:B------:R-:W3:Y:S01]  /*06d0*/  LDG.E R16, desc[UR6][R22.64] ;  /* 0x0000000616107981 */ /* 0x000ee2000c1e1900 */
[----:B------:R-:W-:Y:S02]  /*06e0*/  VIADD R0, R0, 0x10 ;  /* 0x0000001000007836 */ /* 0x000fe40000000000 */
[----:B---3--:R-:W-:-:S05]  /*06f0*/  IMAD R19, R14, R16, R17 ;  /* 0x000000100e137224 */ /* 0x008fca00078e0211 */
[----:B------:R2:W-:Y:S04]  /*0700*/  STG.E desc[UR6][R2.64], R19 ;  /* 0x0000001302007986 */ /* 0x0005e8000c101906 */
[----:B------:R-:W1:Y:S04]  /*0710*/  LDG.E R14, desc[UR6][R20.64+0x4] ;  /* 0x00000406140e7981 */ /* 0x000e68000c1e1900 */
[----:B------:R-:W1:Y:S01]  /*0720*/  LDG.E R16, desc[UR6][R22.64+0x800] ;  /* 0x0008000616107981 */ /* 0x000e62000c1e1900 */
[----:B------:R-:W-:Y:S02]  /*0730*/  ISETP.GE.AND P1, PT, R0, -0xc, PT ;  /* 0xfffffff40000780c */ /* 0x000fe40003f26270 */
[----:B------:R-:W-:-:S02]  /*0740*/  IADD3 R11, PT, PT, R11, 0x10, RZ ;  /* 0x000000100b0b7810 */ /* 0x000fc40007ffe0ff */
[----:B------:R-:W-:Y:S01]  /*0750*/  IADD3 R13, PT, PT, R13, 0x2000, RZ ;  /* 0x000020000d0d7810 */ /* 0x000fe20007ffe0ff */
[----:B-1----:R-:W-:-:S05]  /*0760*/  IMAD R15, R14, R16, R19 ;  /* 0x000000100e0f7224 */ /* 0x002fca00078e0213 */
[----:B------:R2:W-:Y:S03]  /*0770*/  STG.E desc[UR6][R2.64], R15 ;  /* 0x0000000f02007986 */ /* 0x0005e6000c101906 */
[----:B------:R-:W-:Y:S05]  /*0780*/  @!P1 BRA `(.L_x_3) ;  /* 0xfffffff800b49947 */ /* 0x000fea000383ffff */
.L_x_2:
[----:B------:R-:W-:-:S04]  /*0790*/  IADD3 R14, PT, PT, -R0, RZ, RZ ;  /* 0x000000ff000e7210 */ /* 0x000fc80007ffe1ff */
[----:B------:R-:W-:-:S13]  /*07a0*/  ISETP.GT.AND P1, PT, R14, 0x4, PT ;  /* 0x000000040e00780c */ /* 0x000fda0003f24270 */
[----:B------:R-:W-:Y:S05]  /*07b0*/  @!P1 BRA `(.L_x_4) ;  /* 0x0000000000a89947 */ /* 0x000fea0003800000 */
[----:B--2---:R-:W-:-:S04]  /*07c0*/  IMAD.WIDE R18, R11, 0x4, R4 ;  /* 0x000000040b127825 */ /* 0x004fc800078e0204 */
[----:B------:R-:W-:Y:S01]  /*07d0*/  IMAD.WIDE R16, R13, 0x4, R6 ;  /* 0x000000040d107825 */ /* 0x000fe200078e0206 */
[----:B------:R-:W2:Y:S04]  /*07e0*/  LDG.E R14, desc[UR6][R18.64+-0x8] ;  /* 0xfffff806120e7981 */ /* 0x000ea8000c1e1900 */
[----:B------:R-:W2:Y:S02]  /*07f0*/  LDG.E R20, desc[UR6][R16.64+-0x1000] ;  /* 0xfff0000610147981 */ /* 0x000ea4000c1e1900 */
[----:B--2--5:R-:W-:-:S05]  /*0800*/  IMAD R15, R14, R20, R15 ;  /* 0x000000140e0f7224 */ /* 0x024fca00078e020f */
[----:B------:R-:W-:Y:S04]  /*0810*/  STG.E desc[UR6][R2.64], R15 ;  /* 0x0000000f02007986 */ /* 0x000fe8000c101906 */
[----:B------:R-:W2:Y:S04]  /*0820*/  LDG.E R14, desc[UR6][R18.64+-0x4] ;  /* 0xfffffc06120e7981 */ /* 0x000ea8000c1e1900 */
[----:B------:R-:W2:Y:S02]  /*0830*/  LDG.E R20, desc[UR6][R16.64+-0x800] ;  /* 0xfff8000610147981 */ /* 0x000ea4000c1e1900 */
        /* <DEDUP_REMOVED lines=8> */
[----:B------:R-:W-:Y:S02]  /*08c0*/  IADD3 R21, PT, PT, R11, 0x4, RZ ;  /* 0x000000040b157810 */ /* 0x000fe40007ffe0ff */
[----:B------:R-:W-:-:S05]  /*08d0*/  IADD3 R27, PT, PT, R13, 0x800, RZ ;  /* 0x000008000d1b7810 */ /* 0x000fca0007ffe0ff */
[----:B-1----:R-:W-:-:S04]  /*08e0*/  IMAD.WIDE R22, R27, 0x4, R6 ;  /* 0x000000041b167825 */ /* 0x002fc800078e0206 */
[----:B---3--:R-:W-:Y:S02]  /*08f0*/  IMAD R15, R14, R20, R25 ;  /* 0x000000140e0f7224 */ /* 0x008fe400078e0219 */
[----:B------:R-:W-:-:S03]  /*0900*/  IMAD.WIDE R20, R21, 0x4, R4 ;  /* 0x0000000415147825 */ /* 0x000fc600078e0204 */
[----:B------:R1:W-:Y:S04]  /*0910*/  STG.E desc[UR6][R2.64], R15 ;  /* 0x0000000f02007986 */ /* 0x0003e8000c101906 */
        /* <DEDUP_REMOVED lines=13> */
[----:B-1----:R-:W2:Y:S01]  /*09f0*/  LDG.E R15, desc[UR6][R22.64+0x800] ;  /* 0x00080006160f7981 */ /* 0x002ea2000c1e1900 */
[----:B------:R-:W-:Y:S02]  /*0a00*/  PLOP3.LUT P0, PT, PT, PT, PT, 0x8, 0x80 ;  /* 0x000000000080781c */ /* 0x000fe40003f0e170 */
[----:B------:R-:W-:-:S02]  /*0a10*/  IADD3 R0, PT, PT, R0, 0x8, RZ ;  /* 0x0000000800007810 */ /* 0x000fc40007ffe0ff */
[----:B------:R-:W-:Y:S02]  /*0a20*/  IADD3 R11, PT, PT, R11, 0x8, RZ ;  /* 0x000000080b0b7810 */ /* 0x000fe40007ffe0ff */
[----:B------:R-:W-:Y:S01]  /*0a30*/  IADD3 R13, PT, PT, R13, 0x1000, RZ ;  /* 0x000010000d0d7810 */ /* 0x000fe20007ffe0ff */
[----:B--2---:R-:W-:-:S05]  /*0a40*/  IMAD R15, R14, R15, R19 ;  /* 0x0000000f0e0f7224 */ /* 0x004fca00078e0213 */
[----:B------:R3:W-:Y:S02]  /*0a50*/  STG.E desc[UR6][R2.64], R15 ;  /* 0x0000000f02007986 */ /* 0x0007e4000c101906 */
.L_x_4:
[----:B------:R-:W-:-:S13]  /*0a60*/  ISETP.NE.OR P0, PT, R0, RZ, P0 ;  /* 0x000000ff0000720c */ /* 0x000fda0000705670 */
[----:B------:R-:W-:Y:S05]  /*0a70*/  @!P0 BRA `(.L_x_0) ;  /* 0x00000000005c8947 */ /* 0x000fea0003800000 */
.L_x_1:
[----:B--23--:R-:W-:-:S04]  /*0a80*/  IMAD.WIDE R18, R11, 0x4, R4 ;  /* 0x000000040b127825 */ /* 0x00cfc800078e0204 */
[----:B------:R-:W-:Y:S01]  /*0a90*/  IMAD.WIDE R16, R13, 0x4, R6 ;  /* 0x000000040d107825 */ /* 0x000fe200078e0206 */
[----:B------:R-:W2:Y:S04]  /*0aa0*/  LDG.E R14, desc[UR6][R18.64+-0x8] ;  /* 0xfffff806120e7981 */ /* 0x000ea8000c1e1900 */
[----:B------:R-:W2:Y:S02]  /*0ab0*/  LDG.E R20, desc[UR6][R16.64+-0x1000] ;  /* 0xfff0000610147981 */ /* 0x000ea4000c1e1900 */
[----:B--2-45:R-:W-:-:S05]  /*0ac0*/  IMAD R15, R14, R20, R15 ;  /* 0x000000140e0f7224 */ /* 0x034fca00078e020f */
[----:B------:R1:W-:Y:S04]  /*0ad0*/  STG.E desc[UR6][R2.64], R15 ;  /* 0x0000000f02007986 */ /* 0x0003e8000c101906 */
[----:B------:R-:W2:Y:S04]  /*0ae0*/  LDG.E R14, desc[UR6][R18.64+-0x4] ;  /* 0xfffffc06120e7981 */ /* 0x000ea8000c1e1900 */
[----:B------:R-:W2:Y:S02]  /*0af0*/  LDG.E R20, desc[UR6][R16.64+-0x800] ;  /* 0xfff8000610147981 */ /* 0x000ea4000c1e1900 */
[----:B--2---:R-:W-:-:S05]  /*0b00*/  IMAD R21, R14, R20, R15 ;  /* 0x000000140e157224 */ /* 0x004fca00078e020f */
[----:B------:R4:W-:Y:S04]  /*0b10*/  STG.E desc[UR6][R2.64], R21 ;  /* 0x0000001502007986 */ /* 0x0009e8000c101906 */
[----:B------:R-:W2:Y:S04]  /*0b20*/  LDG.E R14, desc[UR6][R18.64] ;  /* 0x00000006120e7981 */ /* 0x000ea8000c1e1900 */
[----:B------:R-:W2:Y:S01]  /*0b30*/  LDG.E R20, desc[UR6][R16.64] ;  /* 0x0000000610147981 */ /* 0x000ea2000c1e1900 */
[----:B------:R-:W-:Y:S02]  /*0b40*/  VIADD R0, R0, 0x4 ;  /* 0x0000000400007836 */ /* 0x000fe40000000000 */
[----:B--2---:R-:W-:-:S05]  /*0b50*/  IMAD R23, R14, R20, R21 ;  /* 0x000000140e177224 */ /* 0x004fca00078e0215 */
[----:B------:R4:W-:Y:S04]  /*0b60*/  STG.E desc[UR6][R2.64], R23 ;  /* 0x0000001702007986 */ /* 0x0009e8000c101906 */
[----:B------:R-:W1:Y:S04]  /*0b70*/  LDG.E R14, desc[UR6][R18.64+0x4] ;  /* 0x00000406120e7981 */ /* 0x000e68000c1e1900 */
[----:B------:R-:W1:Y:S01]  /*0b80*/  LDG.E R20, desc[UR6][R16.64+0x800] ;  /* 0x0008000610147981 */ /* 0x000e62000c1e1900 */
[----:B------:R-:W-:Y:S02]  /*0b90*/  ISETP.NE.AND P0, PT, R0, RZ, PT ;  /* 0x000000ff0000720c */ /* 0x000fe40003f05270 */
[----:B------:R-:W-:-:S02]  /*0ba0*/  IADD3 R11, PT, PT, R11, 0x4, RZ ;  /* 0x000000040b0b7810 */ /* 0x000fc40007ffe0ff */
[----:B------:R-:W-:Y:S01]  /*0bb0*/  IADD3 R13, PT, PT, R13, 0x800, RZ ;  /* 0x000008000d0d7810 */ /* 0x000fe20007ffe0ff */
[----:B-1----:R-:W-:-:S05]  /*0bc0*/  IMAD R15, R14, R20, R23 ;  /* 0x000000140e0f7224 */ /* 0x002fca00078e0217 */
[----:B------:R4:W-:Y:S03]  /*0bd0*/  STG.E desc[UR6][R2.64], R15 ;  /* 0x0000000f02007986 */ /* 0x0009e6000c101906 */
[----:B------:R-:W-:Y:S05]  /*0be0*/  @P0 BRA `(.L_x_1) ;  /* 0xfffffffc00a40947 */ /* 0x000fea000383ffff */
.L_x_0:
[----:B------:R-:W-:-:S13]  /*0bf0*/  ISETP.NE.AND P0, PT, R10, RZ, PT ;  /* 0x000000ff0a00720c */ /* 0x000fda0003f05270 */
[----:B------:R-:W-:Y:S05]  /*0c00*/  @!P0 EXIT ;  /* 0x000000000000894d */ /* 0x000fea0003800000 */
[----:B--23--:R-:W1:Y:S01]  /*0c10*/  LDC.64 R16, c[0x0][0x380] ;  /* 0x0000e000ff107b82 */ /* 0x00ce620000000a00 */
[----:B------:R-:W-:Y:S02]  /*0c20*/  LEA R11, R9, R12, 0x9 ;  /* 0x0000000c090b7211 */ /* 0x000fe400078e48ff */
[----:B------:R-:W-:Y:S02]  /*0c30*/  IADD3 R9, PT, PT, R8, R9, RZ ;  /* 0x0000000908097210 */ /* 0x000fe40007ffe0ff */
[----:B------:R-:W-:-:S07]  /*0c40*/  IADD3 R10, PT, PT, -R10, RZ, RZ ;  /* 0x000000ff0a0a7210 */ /* 0x000fce0007ffe1ff */
.L_x_5:
[----:B-1----:R-:W-:-:S04]  /*0c50*/  IMAD.WIDE R4, R11, 0x4, R16 ;  /* 0x000000040b047825 */ /* 0x002fc800078e0210 */
[----:B------:R-:W-:Y:S02]  /*0c60*/  IMAD.WIDE R6, R9, 0x4, R16 ;  /* 0x0000000409067825 */ /* 0x000fe400078e0210 */
[----:B------:R-:W4:Y:S04]  /*0c70*/  LDG.E R4, desc[UR6][R4.64] ;  /* 0x0000000604047981 */ /* 0x000f28000c1e1900 */
[----:B------:R-:W4:Y:S01]  /*0c80*/  LDG.E R6, desc[UR6][R6.64] ;  /* 0x0000000606067981 */ /* 0x000f22000c1e1900 */
[----:B------:R-:W-:Y:S02]  /*0c90*/  IADD3 R10, PT, PT, R10, 0x1, RZ ;  /* 0x000000010a0a7810 */ /* 0x000fe40007ffe0ff */
[----:B------:R-:W-:Y:S02]  /*0ca0*/  IADD3 R11, PT, PT, R11, 0x200, RZ ;  /* 0x000002000b0b7810 */ /* 0x000fe40007ffe0ff */
[----:B------:R-:W-:-:S02]  /*0cb0*/  ISETP.NE.AND P0, PT, R10, RZ, PT ;  /* 0x000000ff0a00720c */ /* 0x000fc40003f05270 */
[----:B------:R-:W-:Y:S01]  /*0cc0*/  IADD3 R9, PT, PT, R9, 0x1, RZ ;  /* 0x0000000109097810 */ /* 0x000fe20007ffe0ff */
[----:B--2-45:R-:W-:-:S05]  /*0cd0*/  IMAD R15, R6, R4, R15 ;  /* 0x00000004060f7224 */ /* 0x034fca00078e020f */
[----:B------:R2:W-:Y:S05]  /*0ce0*/  STG.E desc[UR6][R2.64], R15 ;  /* 0x0000000f02007986 */ /* 0x0005ea000c101906 */
[----:B------:R-:W-:Y:S05]  /*0cf0*/  @P0 BRA `(.L_x_5) ;  /* 0xfffffffc00d40947 */ /* 0x000fea000383ffff */
[----:B------:R-:W-:Y:S05]  /*0d00*/  EXIT ;  /* 0x000000000000794d */ /* 0x000fea0003800000 */
.L_x_6:
[----:B------:R-:W-:-:S00]  /*0d10*/  BRA `(.L_x_6) ;  /* 0xfffffffc00fc7947 */ /* 0x000fc0000383ffff */
[----:B------:R-:W-:-:S00]  /*0d20*/  NOP ;  /* 0x0000000000007918 */ /* 0x000fc00000000000 */
        /* <DEDUP_REMOVED lines=13> */
.L_x_16:


//--------------------- .text._Z11squareGPUv1PiS_ --------------------------
	.section	.text._Z11squareGPUv1PiS_,"ax",@progbits
	.align	128
        .global         _Z11squareGPUv1PiS_
        .type           _Z11squareGPUv1PiS_,@function
        .size           _Z11squareGPUv1PiS_,(.L_x_17 - _Z11squareGPUv1PiS_)
        .other          _Z11squareGPUv1PiS_,@"STO_CUDA_ENTRY STV_DEFAULT"
_Z11squareGPUv1PiS_:
.text._Z11squareGPUv1PiS_:
[----:B------:R-:W-:Y:S01]  /*0000*/  LDC R1, c[0x0][0x37c] ;  /* 0x0000df00ff017b82 */ /* 0x000fe20000000800 */
[----:B------:R-:W0:Y:S07]  /*0010*/  S2R R9, SR_TID.X ;  /* 0x0000000000097919 */ /* 0x000e2e0000002100 */
[----:B------:R-:W0:Y:S01]  /*0020*/  S2UR UR4, SR_CTAID.X ;  /* 0x00000000000479c3 */ /* 0x000e220000002500 */
[----:B------:R-:W1:Y:S01]  /*0030*/  LDCU.64 UR6, c[0x0][0x380] ;  /* 0x00007000ff0677ac */ /* 0x000e620008000a00 */
[----:B------:R-:W2:Y:S06]  /*0040*/  LDCU.64 UR10, c[0x0][0x358] ;  /* 0x00006b00ff0a77ac */ /* 0x000eac0008000a00 */
[----:B------:R-:W0:Y:S01]  /*0050*/  LDC R0, c[0x0][0x360] ;  /* 0x0000d800ff007b82 */ /* 0x000e220000000800 */
[----:B-1----:R-:W-:-:S02]  /*0060*/  UIADD3 UR5, UP0, UPT, UR6, 0x8, URZ ;  /* 0x0000000806057890 */ /* 0x002fc4000ff1e0ff */
[----:B------:R-:W-:Y:S02]  /*0070*/  UIADD3 UR6, UP1, UPT, UR6, 0x1000, URZ ;  /* 0x0000100006067890 */ /* 0x000fe4000ff3e0ff */
[----:B------:R-:W-:Y:S02]  /*0080*/  UIADD3.X UR8, UPT, UPT, URZ, UR7, URZ, UP0, !UPT ;  /* 0x00000007ff087290 */ /* 0x000fe400087fe4ff */
[----:B------:R-:W-:Y:S01]  /*0090*/  MOV R2, UR5 ;  /* 0x0000000500027c02 */ /* 0x000fe20008000f00 */
[----:B------:R-:W-:-:S03]  /*00a0*/  UIADD3.X UR7, UPT, UPT, URZ, UR7, URZ, UP1, !UPT ;  /* 0x00000007ff077290 */ /* 0x000fc60008ffe4ff */
[----:B------:R-:W-:Y:S01]  /*00b0*/  MOV R3, UR8 ;  /* 0x0000000800037c02 */ /* 0x000fe20008000f00 */
[C---:B0-----:R-:W-:Y:S01]  /*00c0*/  IMAD R9, R0.reuse, UR4, R9 ;  /* 0x0000000400097c24 */ /* 0x041fe2000f8e0209 */
[C---:B------:R-:W-:Y:S01]  /*00d0*/  LOP3.LUT R19, R0.reuse, 0xfffffffc, RZ, 0xc0, !PT ;  /* 0xfffffffc00137812 */ /* 0x040fe200078ec0ff */
[----:B------:R-:W-:Y:S01]  /*00e0*/  UMOV UR4, URZ ;  /* 0x000000ff00047c82 */ /* 0x000fe20008000000 */
[C---:B------:R-:W-:Y:S02]  /*00f0*/  LOP3.LUT R18, R0.reuse, 0x3, RZ, 0xc0, !PT ;  /* 0x0000000300127812 */ /* 0x040fe400078ec0ff */
[----:B------:R-:W-:Y:S02]  /*0100*/  LOP3.LUT R8, R0, 0x7fc, RZ, 0xc0, !PT ;  /* 0x000007fc00087812 */ /* 0x000fe400078ec0ff */
[----:B------:R-:W-:Y:S02]  /*0110*/  SHF.L.U32 R9, R9, 0x9, RZ ;  /* 0x0000000909097819 */ /* 0x000fe400000006ff */
[----:B--2---:R-:W-:-:S07]  /*0120*/  IADD3 R10, PT, PT, -R19, RZ, RZ ;  /* 0x000000ff130a7210 */ /* 0x004fce0007ffe1ff */
.L_x_13:
[----:B01234-:R-:W0:Y:S01]  /*0130*/  LDC.64 R4, c[0x0][0x388] ;  /* 0x0000e200ff047b82 */ /* 0x01fe220000000a00 */
[----:B------:R-:W-:Y:S01]  /*0140*/  ISETP.GE.U32.AND P0, PT, R0, 0x4, PT ;  /* 0x000000040000780c */ /* 0x000fe20003f06070 */
[----:B------:R-:W-:Y:S02]  /*0150*/  VIADD R7, R9, UR4 ;  /* 0x0000000409077c36 */ /* 0x000fe40008000000 */
[----:B------:R-:W-:Y:S02]  /*0160*/  HFMA2 R14, -RZ, RZ, 0, 0 ;  /* 0x00000000ff0e7431 */ /* 0x000fe400000001ff */
[----:B0-----:R-:W-:-:S05]  /*0170*/  IMAD.WIDE R4, R7, 0x4, R4 ;  /* 0x0000000407047825 */ /* 0x001fca00078e0204 */
[----:B-----5:R0:W5:Y:S03]  /*0180*/  LDG.E R13, desc[UR10][R4.64] ;  /* 0x0000000a040d7981 */ /* 0x020166000c1e1900 */
[----:B------:R-:W-:Y:S05]  /*0190*/  @!P0 BRA `(.L_x_7) ;  /* 0x00000008009c8947 */ /* 0x000fea0003800000 */
[----:B------:R-:W-:Y:S01]  /*01a0*/  IADD3 R6, PT, PT, -R19, RZ, RZ ;  /* 0x000000ff13067210 */ /* 0x000fe20007ffe1ff */
[----:B------:R-:W-:Y:S01]  /*01b0*/  UIMAD.WIDE.U32 UR8, UR4, 0x4, UR6 ;  /* 0x00000004040878a5 */ /* 0x000fe2000f8e0006 */
[----:B------:R-:W-:Y:S01]  /*01c0*/  MOV R11, R9 ;  /* 0x00000009000b7202 */ /* 0x000fe20000000f00 */
[----:B------:R-:W-:Y:S01]  /*01d0*/  IMAD.MOV.U32 R12, RZ, RZ, R10 ;  /* 0x000000ffff0c7224 */ /* 0x000fe200078e000a */
[----:B------:R-:W-:-:S03]  /*01e0*/  ISETP.GE.AND P0, PT, R6, RZ, PT ;  /* 0x000000ff0600720c */ /* 0x000fc60003f06270 */
[----:B------:R-:W-:Y:S02]  /*01f0*/  MOV R6, UR8 ;  /* 0x0000000800067c02 */ /* 0x000fe40008000f00 */
[----:B------:R-:W-:-:S08]  /*0200*/  MOV R7, UR9 ;  /* 0x0000000900077c02 */ /* 0x000fd00008000f00 */
[----:B------:R-:W-:Y:S05]  /*0210*/  @P0 BRA `(.L_x_8) ;  /* 0x0000000800140947 */ /* 0x000fea0003800000 */
[----:B------:R-:W-:Y:S02]  /*0220*/  IADD3 R15, PT, PT, -R12, RZ, RZ ;  /* 0x000000ff0c0f7210 */ /* 0x000fe40007ffe1ff */
[----:B------:R-:W-:Y:S02]  /*0230*/  PLOP3.LUT P0, PT, PT, PT, PT, 0x80, 0x8 ;  /* 0x000000000008781c */ /* 0x000fe40003f0f070 */
[----:B------:R-:W-:-:S13]  /*0240*/  ISETP.GT.AND P1, PT, R15, 0xc, PT ;  /* 0x0000000c0f00780c */ /* 0x000fda0003f24270 */
[----:B------:R-:W-:Y:S05]  /*0250*/  @!P1 BRA `(.L_x_9) ;  /* 0x0000000400449947 */ /* 0x000fea0003800000 */
[----:B------:R-:W-:-:S13]  /*0260*/  PLOP3.LUT P0, PT, PT, PT, PT, 0x8, 0x80 ;  /* 0x000000000080781c */ /* 0x000fda0003f0e170 */
.L_x_10:
[----:B------:R-:W-:Y:S01]  /*0270*/  IMAD.WIDE R14, R11, 0x4, R2 ;  /* 0x000000040b0e7825 */ /* 0x000fe200078e0202 */
[----:B--2---:R-:W2:Y:S04]  /*0280*/  LDG.E R17, desc[UR10][R6.64+-0x1000] ;  /* 0xfff0000a06117981 */ /* 0x004ea8000c1e1900 */
        /* <DEDUP_REMOVED lines=13> */
[----:B-1----:R-:W-:Y:S01]  /*0360*/  IADD3 R17, PT, PT, R11, 0x4, RZ ;  /* 0x000000040b117810 */ /* 0x002fe20007ffe0ff */
[----:B----4-:R-:W-:-:S04]  /*0370*/  IMAD R23, R16, R20, R21 ;  /* 0x0000001410177224 */ /* 0x010fc800078e0215 */
[----:B------:R-:W-:Y:S01]  /*0380*/  IMAD.WIDE R16, R17, 0x4, R2 ;  /* 0x0000000411107825 */ /* 0x000fe200078e0202 */
[----:B------:R1:W-:Y:S04]  /*0390*/  STG.E desc[UR10][R4.64], R23 ;  /* 0x0000001704007986 */ /* 0x0003e8000c10190a */
[----:B--2---:R-:W2:Y:S04]  /*03a0*/  LDG.E R13, desc[UR10][R6.64+0x1000] ;  /* 0x0010000a060d7981 */ /* 0x004ea8000c1e1900 */
[----:B------:R-:W2:Y:S02]  /*03b0*/  LDG.E R20, desc[UR10][R16.64+-0x8] ;  /* 0xfffff80a10147981 */ /* 0x000ea4000c1e1900 */
[----:B--2---:R-:W-:-:S05]  /*03c0*/  IMAD R13, R20, R13, R23 ;  /* 0x0000000d140d7224 */ /* 0x004fca00078e0217 */
[----:B------:R2:W-:Y:S04]  /*03d0*/  STG.E desc[UR10][R4.64], R13 ;  /* 0x0000000d04007986 */ /* 0x0005e8000c10190a */
[----:B------:R-:W3:Y:S04]  /*03e0*/  LDG.E R20, desc[UR10][R16.64+-0x4] ;  /* 0xfffffc0a10147981 */ /* 0x000ee8000c1e1900 */
[----:B------:R-:W3:Y:S02]  /*03f0*/  LDG.E R14, desc[UR10][R6.64+0x1800] ;  /* 0x0018000a060e7981 */ /* 0x000ee4000c1e1900 */
[----:B---3--:R-:W-:-:S05]  /*0400*/  IMAD R21, R20, R14, R13 ;  /* 0x0000000e14157224 */ /* 0x008fca00078e020d */
[----:B------:R3:W-:Y:S04]  /*0410*/  STG.E desc[UR10][R4.64], R21 ;  /* 0x0000001504007986 */ /* 0x0007e8000c10190a */
[----:B------:R-:W1:Y:S04]  /*0420*/  LDG.E R14, desc[UR10][R16.64] ;  /* 0x0000000a100e7981 */ /* 0x000e68000c1e1900 */
[----:B------:R-:W1:Y:S02]  /*0430*/  LDG.E R15, desc[UR10][R6.64+0x2000] ;  /* 0x0020000a060f7981 */ /* 0x000e64000c1e1900 */
[----:B-1----:R-:W-:-:S05]  /*0440*/  IMAD R23, R14, R15, R21 ;  /* 0x0000000f0e177224 */ /* 0x002fca00078e0215 */
[----:B------:R1:W-:Y:S04]  /*0450*/  STG.E desc[UR10][R4.64], R23 ;  /* 0x0000001704007986 */ /* 0x0003e8000c10190a */
[----:B------:R-:W2:Y:S04]  /*0460*/  LDG.E R14, desc[UR10][R16.64+0x4] ;  /* 0x0000040a100e7981 */ /* 0x000ea8000c1e1900 */
[----:B------:R-:W2:Y:S01]  /*0470*/  LDG.E R15, desc[UR10][R6.64+0x2800] ;  /* 0x0028000a060f7981 */ /* 0x000ea2000c1e1900 */
[----:B------:R-:W-:Y:S02]  /*0480*/  VIADD R25, R11, 0x8 ;  /* 0x000000080b197836 */ /* 0x000fe40000000000 */
[----:B--2---:R-:W-:-:S02]  /*0490*/  IMAD R13, R14, R15, R23 ;  /* 0x0000000f0e0d7224 */ /* 0x004fc400078e0217 */
[----:B------:R-:W-:-:S03]  /*04a0*/  IMAD.WIDE R14, R25, 0x4, R2 ;  /* 0x00000004190e7825 */ /* 0x000fc600078e0202 */
[----:B------:R2:W-:Y:S04]  /*04b0*/  STG.E desc[UR10][R4.64], R13 ;  /* 0x0000000d04007986 */ /* 0x0005e8000c10190a */
[----:B---3--:R-:W3:Y:S04]  /*04c0*/  LDG.E R21, desc[UR10][R6.64+0x3000] ;  /* 0x0030000a06157981 */ /* 0x008ee8000c1e1900 */
        /* <DEDUP_REMOVED lines=8> */
[----:B------:R-:W2:Y:S02]  /*0550*/  LDG.E R17, desc[UR10][R6.64+0x4000] ;  /* 0x0040000a06117981 */ /* 0x000ea4000c1e1900 */
[----:B--2---:R-:W-:-:S05]  /*0560*/  IMAD R13, R16, R17, R23 ;  /* 0x00000011100d7224 */ /* 0x004fca00078e0217 */
[----:B------:R2:W-:Y:S04]  /*0570*/  STG.E desc[UR10][R4.64], R13 ;  /* 0x0000000d04007986 */ /* 0x0005e8000c10190a */
[----:B------:R-:W3:Y:S04]  /*0580*/  LDG.E R16, desc[UR10][R14.64+0x4] ;  /* 0x0000040a0e107981 */ /* 0x000ee8000c1e1900 */
[----:B------:R-:W3:Y:S01]  /*0590*/  LDG.E R17, desc[UR10][R6.64+0x4800] ;  /* 0x0048000a06117981 */ /* 0x000ee2000c1e1900 */
[----:B------:R-:W-:Y:S01]  /*05a0*/  IADD3 R25, PT, PT, R11, 0xc, RZ ;  /* 0x0000000c0b197810 */ /* 0x000fe20007ffe0ff */
[----:B---3--:R-:W-:-:S04]  /*05b0*/  IMAD R21, R16, R17, R13 ;  /* 0x0000001110157224 */ /* 0x008fc800078e020d */
[----:B------:R-:W-:Y:S01]  /*05c0*/  IMAD.WIDE R16, R25, 0x4, R2 ;  /* 0x0000000419107825 */ /* 0x000fe200078e0202 */
[----:B------:R3:W-:Y:S04]  /*05d0*/  STG.E desc[UR10][R4.64], R21 ;  /* 0x0000001504007986 */ /* 0x0007e8000c10190a */
[----:B------:R-:W1:Y:S04]  /*05e0*/  LDG.E R22, desc[UR10][R6.64+0x5000] ;  /* 0x0050000a06167981 */ /* 0x000e68000c1e1900 */
[----:B------:R-:W1:Y:S02]  /*05f0*/  LDG.E R20, desc[UR10][R16.64+-0x8] ;  /* 0xfffff80a10147981 */ /* 0x000e64000c1e1900 */
[----:B-1----:R-:W-:-:S05]  /*0600*/  IMAD R23, R20, R22, R21 ;  /* 0x0000001614177224 */ /* 0x002fca00078e0215 */
[----:B------:R-:W-:Y:S04]  /*0610*/  STG.E desc[UR10][R4.64], R23 ;  /* 0x0000001704007986 */ /* 0x000fe8000c10190a */
[----:B------:R-:W4:Y:S04]  /*0620*/  LDG.E R20, desc[UR10][R16.64+-0x4] ;  /* 0xfffffc0a10147981 */ /* 0x000f28000c1e1900 */
[----:B--2---:R-:W4:Y:S02]  /*0630*/  LDG.E R13, desc[UR10][R6.64+0x5800] ;  /* 0x0058000a060d7981 */ /* 0x004f24000c1e1900 */
[----:B----4-:R-:W-:-:S05]  /*0640*/  IMAD R15, R20, R13, R23 ;  /* 0x0000000d140f7224 */ /* 0x010fca00078e0217 */
[----:B------:R1:W-:Y:S04]  /*0650*/  STG.E desc[UR10][R4.64], R15 ;  /* 0x0000000f04007986 */ /* 0x0003e8000c10190a */
[----:B------:R-:W3:Y:S04]  /*0660*/  LDG.E R14, desc[UR10][R16.64] ;  /* 0x0000000a100e7981 */ /* 0x000ee8000c1e1900 */
[----:B------:R-:W3:Y:S01]  /*0670*/  LDG.E R13, desc[UR10][R6.64+0x6000] ;  /* 0x0060000a060d7981 */ /* 0x000ee2000c1e1900 */
[----:B------:R-:W-:Y:S01]  /*0680*/  IADD3 R12, PT, PT, R12, 0x10, RZ ;  /* 0x000000100c0c7810 */ /* 0x000fe20007ffe0ff */
[----:B---3--:R-:W-:-:S05]  /*0690*/  IMAD R21, R14, R13, R15 ;  /* 0x0000000d0e157224 */ /* 0x008fca00078e020f */
[----:B------:R2:W-:Y:S04]  /*06a0*/  STG.E desc[UR10][R4.64], R21 ;  /* 0x0000001504007986 */ /* 0x0005e8000c10190a */
[----:B------:R-:W3:Y:S04]  /*06b0*/  LDG.E R14, desc[UR10][R16.64+0x4] ;  /* 0x0000040a100e7981 */ /* 0x000ee8000c1e1900 */
[----:B------:R-:W3:Y:S01]  /*06c0*/  LDG.E R13, desc[UR10][R6.64+0x6800] ;  /* 0x0068000a060d7981 */ /* 0x000ee2000c1e1900 */
[----:B------:R-:W-:Y:S02]  /*06d0*/  ISETP.GE.AND P1, PT, R12, -0xc, PT ;  /* 0xfffffff40c00780c */ /* 0x000fe40003f26270 */
[----:B------:R-:W-:Y:S01]  /*06e0*/  IADD3 R11, PT, PT, R11, 0x10, RZ ;  /* 0x000000100b0b7810 */ /* 0x000fe20007ffe0ff */
[----:B---3--:R-:W-:Y:S01]  /*06f0*/  IMAD R13, R14, R13, R21 ;  /* 0x0000000d0e0d7224 */ /* 0x008fe200078e0215 */
[----:B------:R-:W-:-:S04]  /*0700*/  IADD3 R14, P2, PT, R6, 0x8000, RZ ;  /* 0x00008000060e7810 */ /* 0x000fc80007f5e0ff */
[----:B-1----:R-:W-:Y:S01]  /*0710*/  IADD3.X R15, PT, PT, RZ, R7, RZ, P2, !PT ;  /* 0x00000007ff0f7210 */ /* 0x002fe200017fe4ff */
[----:B------:R2:W-:Y:S01]  /*0720*/  STG.E desc[UR10][R4.64], R13 ;  /* 0x0000000d04007986 */ /* 0x0005e2000c10190a */
[----:B------:R-:W-:Y:S02]  /*0730*/  IMAD.MOV.U32 R6, RZ, RZ, R14 ;  /* 0x000000ffff067224 */ /* 0x000fe400078e000e */
[----:B------:R-:W-:Y:S01]  /*0740*/  MOV R7, R15 ;  /* 0x0000000f00077202 */ /* 0x000fe20000000f00 */
[----:B------:R-:W-:Y:S06]  /*0750*/  @!P1 BRA `(.L_x_10) ;  /* 0xfffffff800c49947 */ /* 0x000fec000383ffff */
[----:B------:R-:W-:-:S07]  /*0760*/  MOV R14, R8 ;  /* 0x00000008000e7202 */ /* 0x000fce0000000f00 */
.L_x_9:
[----:B------:R-:W-:-:S04]  /*0770*/  IADD3 R15, PT, PT, -R12, RZ, RZ ;  /* 0x000000ff0c0f7210 */ /* 0x000fc80007ffe1ff */
[----:B------:R-:W-:-:S13]  /*0780*/  ISETP.GT.AND P1, PT, R15, 0x4, PT ;  /* 0x000000040f00780c */ /* 0x000fda0003f24270 */
[----:B------:R-:W-:Y:S05]  /*0790*/  @!P1 BRA `(.L_x_11) ;  /* 0x0000000000ac9947 */ /* 0x000fea0003800000 */
[----:B------:R-:W-:Y:S01]  /*07a0*/  IMAD.WIDE R14, R11, 0x4, R2 ;  /* 0x000000040b0e7825 */ /* 0x000fe200078e0202 */
[----:B------:R-:W3:Y:S04]  /*07b0*/  LDG.E R17, desc[UR10][R6.64+-0x1000] ;  /* 0xfff0000a06117981 */ /* 0x000ee8000c1e1900 */
[----:B------:R-:W3:Y:S02]  /*07c0*/  LDG.E R16, desc[UR10][R14.64+-0x8] ;  /* 0xfffff80a0e107981 */ /* 0x000ee4000c1e1900 */
[----:B---3-5:R-:W-:-:S05]  /*07d0*/  IMAD R17, R16, R17, R13 ;  /* 0x0000001110117224 */ /* 0x028fca00078e020d */
[----:B------:R1:W-:Y:S04]  /*07e0*/  STG.E desc[UR10][R4.64], R17 ;  /* 0x0000001104007986 */ /* 0x0003e8000c10190a */
[----:B------:R-:W3:Y:S04]  /*07f0*/  LDG.E R16, desc[UR10][R14.64+-0x4] ;  /* 0xfffffc0a0e107981 */ /* 0x000ee8000c1e1900 */
[----:B--2---:R-:W3:Y:S02]  /*0800*/  LDG.E R13, desc[UR10][R6.64+-0x800] ;  /* 0xfff8000a060d7981 */ /* 0x004ee4000c1e1900 */
[----:B---3--:R-:W-:-:S05]  /*0810*/  IMAD R13, R16, R13, R17 ;  /* 0x0000000d100d7224 */ /* 0x008fca00078e0211 */
        /* <DEDUP_REMOVED lines=10> */
[----:B------:R-:W-:Y:S04]  /*08c0*/  STG.E desc[UR10][R4.64], R23 ;  /* 0x0000001704007986 */ /* 0x000fe8000c10190a */
[----:B--2---:R-:W2:Y:S04]  /*08d0*/  LDG.E R13, desc[UR10][R6.64+0x1000] ;  /* 0x0010000a060d7981 */ /* 0x004ea8000c1e1900 */
        /* <DEDUP_REMOVED lines=12> */
[----:B------:R-:W1:Y:S01]  /*09a0*/  LDG.E R20, desc[UR10][R6.64+0x2800] ;  /* 0x0028000a06147981 */ /* 0x000e62000c1e1900 */
[----:B------:R-:W-:Y:S02]  /*09b0*/  PLOP3.LUT P0, PT, PT, PT, PT, 0x8, 0x80 ;  /* 0x000000000080781c */ /* 0x000fe40003f0e170 */
[----:B------:R-:W-:-:S02]  /*09c0*/  IADD3 R12, PT, PT, R12, 0x8, RZ ;  /* 0x000000080c0c7810 */ /* 0x000fc40007ffe0ff */
[----:B------:R-:W-:Y:S01]  /*09d0*/  IADD3 R11, PT, PT, R11, 0x8, RZ ;  /* 0x000000080b0b7810 */ /* 0x000fe20007ffe0ff */
[----:B-1----:R-:W-:Y:S01]  /*09e0*/  IMAD R13, R14, R20, R21 ;  /* 0x000000140e0d7224 */ /* 0x002fe200078e0215 */
[----:B------:R-:W-:Y:S02]  /*09f0*/  IADD3 R20, P1, PT, R6, 0x4000, RZ ;  /* 0x0000400006147810 */ /* 0x000fe40007f3e0ff */
[----:B------:R-:W-:Y:S02]  /*0a00*/  MOV R14, R8 ;  /* 0x00000008000e7202 */ /* 0x000fe40000000f00 */
[----:B------:R3:W-:Y:S01]  /*0a10*/  STG.E desc[UR10][R4.64], R13 ;  /* 0x0000000d04007986 */ /* 0x0007e2000c10190a */
[----:B--2---:R-:W-:Y:S01]  /*0a20*/  IMAD.X R15, RZ, RZ, R7, P1 ;  /* 0x000000ffff0f7224 */ /* 0x004fe200008e0607 */
[----:B------:R-:W-:-:S03]  /*0a30*/  MOV R6, R20 ;  /* 0x0000001400067202 */ /* 0x000fc60000000f00 */
[----:B------:R-:W-:-:S07]  /*0a40*/  IMAD.MOV.U32 R7, RZ, RZ, R15 ;  /* 0x000000ffff077224 */ /* 0x000fce00078e000f */
.L_x_11:
[----:B------:R-:W-:-:S13]  /*0a50*/  ISETP.NE.OR P0, PT, R12, RZ, P0 ;  /* 0x000000ff0c00720c */ /* 0x000fda0000705670 */
[----:B------:R-:W-:Y:S05]  /*0a60*/  @!P0 BRA `(.L_x_7) ;  /* 0x0000000000688947 */ /* 0x000fea0003800000 */
.L_x_8:
[----:B------:R-:W-:Y:S01]  /*0a70*/  IMAD.WIDE R14, R11, 0x4, R2 ;  /* 0x000000040b0e7825 */ /* 0x000fe200078e0202 */
[----:B----4-:R-:W4:Y:S04]  /*0a80*/  LDG.E R17, desc[UR10][R6.64+-0x1000] ;  /* 0xfff0000a06117981 */ /* 0x010f28000c1e1900 */
[----:B------:R-:W4:Y:S02]  /*0a90*/  LDG.E R16, desc[UR10][R14.64+-0x8] ;  /* 0xfffff80a0e107981 */ /* 0x000f24000c1e1900 */
[----:B----45:R-:W-:-:S05]  /*0aa0*/  IMAD R17, R16, R17, R13 ;  /* 0x0000001110117224 */ /* 0x030fca00078e020d */
[----:B------:R1:W-:Y:S04]  /*0ab0*/  STG.E desc[UR10][R4.64], R17 ;  /* 0x0000001104007986 */ /* 0x0003e8000c10190a */
[----:B------:R-:W4:Y:S04]  /*0ac0*/  LDG.E R16, desc[UR10][R14.64+-0x4] ;  /* 0xfffffc0a0e107981 */ /* 0x000f28000c1e1900 */
[----:B--23--:R-:W4:Y:S02]  /*0ad0*/  LDG.E R13, desc[UR10][R6.64+-0x800] ;  /* 0xfff8000a060d7981 */ /* 0x00cf24000c1e1900 */
[----:B----4-:R-:W-:-:S05]  /*0ae0*/  IMAD R21, R16, R13, R17 ;  /* 0x0000000d10157224 */ /* 0x010fca00078e0211 */
[----:B------:R4:W-:Y:S04]  /*0af0*/  STG.E desc[UR10][R4.64], R21 ;  /* 0x0000001504007986 */ /* 0x0009e8000c10190a */
[----:B------:R-:W2:Y:S04]  /*0b00*/  LDG.E R16, desc[UR10][R14.64] ;  /* 0x0000000a0e107981 */ /* 0x000ea8000c1e1900 */
[----:B------:R-:W2:Y:S01]  /*0b10*/  LDG.E R13, desc[UR10][R6.64] ;  /* 0x0000000a060d7981 */ /* 0x000ea2000c1e1900 */
[----:B------:R-:W-:Y:S01]  /*0b20*/  IADD3 R12, PT, PT, R12, 0x4, RZ ;  /* 0x000000040c0c7810 */ /* 0x000fe20007ffe0ff */
[----:B--2---:R-:W-:-:S05]  /*0b30*/  IMAD R23, R16, R13, R21 ;  /* 0x0000000d10177224 */ /* 0x004fca00078e0215 */
[----:B------:R4:W-:Y:S04]  /*0b40*/  STG.E desc[UR10][R4.64], R23 ;  /* 0x0000001704007986 */ /* 0x0009e8000c10190a */
[----:B------:R-:W2:Y:S04]  /*0b50*/  LDG.E R16, desc[UR10][R14.64+0x4] ;  /* 0x0000040a0e107981 */ /* 0x000ea8000c1e1900 */
[----:B------:R-:W2:Y:S01]  /*0b60*/  LDG.E R13, desc[UR10][R6.64+0x800] ;  /* 0x0008000a060d7981 */ /* 0x000ea2000c1e1900 */
[----:B------:R-:W-:Y:S02]  /*0b70*/  ISETP.NE.AND P0, PT, R12, RZ, PT ;  /* 0x000000ff0c00720c */ /* 0x000fe40003f05270 */
[----:B------:R-:W-:Y:S01]  /*0b80*/  IADD3 R11, PT, PT, R11, 0x4, RZ ;  /* 0x000000040b0b7810 */ /* 0x000fe20007ffe0ff */
[----:B--2---:R-:W-:Y:S01]  /*0b90*/  IMAD R13, R16, R13, R23 ;  /* 0x0000000d100d7224 */ /* 0x004fe200078e0217 */
[----:B------:R-:W-:-:S04]  /*0ba0*/  IADD3 R16, P1, PT, R6, 0x2000, RZ ;  /* 0x0000200006107810 */ /* 0x000fc80007f3e0ff */
[----:B-1----:R-:W-:Y:S01]  /*0bb0*/  IADD3.X R17, PT, PT, RZ, R7, RZ, P1, !PT ;  /* 0x00000007ff117210 */ /* 0x002fe20000ffe4ff */
[----:B------:R4:W-:Y:S01]  /*0bc0*/  STG.E desc[UR10][R4.64], R13 ;  /* 0x0000000d04007986 */ /* 0x0009e2000c10190a */
[----:B------:R-:W-:-:S03]  /*0bd0*/  MOV R6, R16 ;  /* 0x0000001000067202 */ /* 0x000fc60000000f00 */
[----:B------:R-:W-:Y:S01]  /*0be0*/  IMAD.MOV.U32 R7, RZ, RZ, R17 ;  /* 0x000000ffff077224 */ /* 0x000fe200078e0011 */
[----:B------:R-:W-:Y:S06]  /*0bf0*/  @P0 BRA `(.L_x_8) ;  /* 0xfffffffc009c0947 */ /* 0x000fec000383ffff */
[----:B------:R-:W-:-:S07]  /*0c00*/  MOV R14, R8 ;  /* 0x00000008000e7202 */ /* 0x000fce0000000f00 */
.L_x_7:
[----:B------:R-:W-:-:S13]  /*0c10*/  ISETP.NE.AND P0, PT, R18, RZ, PT ;  /* 0x000000ff1200720c */ /* 0x000fda0003f05270 */
[----:B------:R-:W-:Y:S05]  /*0c20*/  @!P0 BRA `(.L_x_12) ;  /* 0x0000000000648947 */ /* 0x000fea0003800000 */
[----:B------:R-:W1:Y:S01]  /*0c30*/  LDC.64 R6, c[0x0][0x380] ;  /* 0x0000e000ff067b82 */ /* 0x000e620000000a00 */
[----:B--234-:R-:W-:Y:S02]  /*0c40*/  LEA R21, R14, UR4, 0x9 ;  /* 0x000000040e157c11 */ /* 0x01cfe4000f8e48ff */
[----:B------:R-:W-:-:S03]  /*0c50*/  IADD3 R15, PT, PT, R9, R14, RZ ;  /* 0x0000000e090f7210 */ /* 0x000fc60007ffe0ff */
[----:B-1----:R-:W-:-:S04]  /*0c60*/  IMAD.WIDE.U32 R16, R21, 0x4, R6 ;  /* 0x0000000415107825 */ /* 0x002fc800078e0006 */
[----:B------:R-:W-:Y:S02]  /*0c70*/  IMAD.WIDE R14, R15, 0x4, R6 ;  /* 0x000000040f0e7825 */ /* 0x000fe400078e0206 */
[----:B------:R-:W2:Y:S04]  /*0c80*/  LDG.E R16, desc[UR10][R16.64] ;  /* 0x0000000a10107981 */ /* 0x000ea8000c1e1900 */
[----:B------:R-:W2:Y:S01]  /*0c90*/  LDG.E R12, desc[UR10][R14.64] ;  /* 0x0000000a0e0c7981 */ /* 0x000ea2000c1e1900 */
[----:B------:R-:W-:Y:S01]  /*0ca0*/  ISETP.NE.AND P0, PT, R18, 0x1, PT ;  /* 0x000000011200780c */ /* 0x000fe20003f05270 */
[----:B--2--5:R-:W-:-:S05]  /*0cb0*/  IMAD R23, R12, R16, R13 ;  /* 0x000000100c177224 */ /* 0x024fca00078e020d */
[----:B------:R1:W-:Y:S07]  /*0cc0*/  STG.E desc[UR10][R4.64], R23 ;  /* 0x0000001704007986 */ /* 0x0003ee000c10190a */
[----:B------:R-:W-:Y:S05]  /*0cd0*/  @!P0 BRA `(.L_x_12) ;  /* 0x0000000000388947 */ /* 0x000fea0003800000 */
[----:B------:R-:W-:Y:S01]  /*0ce0*/  IADD3 R13, PT, PT, R21, 0x200, RZ ;  /* 0x00000200150d7810 */ /* 0x000fe20007ffe0ff */
[----:B------:R-:W1:Y:S04]  /*0cf0*/  LDG.E R11, desc[UR10][R14.64+0x4] ;  /* 0x0000040a0e0b7981 */ /* 0x000e68000c1e1900 */
[----:B------:R-:W-:-:S06]  /*0d00*/  IMAD.WIDE.U32 R12, R13, 0x4, R6 ;  /* 0x000000040d0c7825 */ /* 0x000fcc00078e0006 */
[----:B------:R-:W1:Y:S01]  /*0d10*/  LDG.E R12, desc[UR10][R12.64] ;  /* 0x0000000a0c0c7981 */ /* 0x000e62000c1e1900 */
[----:B------:R-:W-:Y:S01]  /*0d20*/  ISETP.NE.AND P0, PT, R18, 0x2, PT ;  /* 0x000000021200780c */ /* 0x000fe20003f05270 */
[----:B-1----:R-:W-:-:S05]  /*0d30*/  IMAD R23, R11, R12, R23 ;  /* 0x0000000c0b177224 */ /* 0x002fca00078e0217 */
[----:B------:R1:W-:Y:S07]  /*0d40*/  STG.E desc[UR10][R4.64], R23 ;  /* 0x0000001704007986 */ /* 0x0003ee000c10190a */
[----:B------:R-:W-:Y:S05]  /*0d50*/  @!P0 BRA `(.L_x_12) ;  /* 0x0000000000188947 */ /* 0x000fea0003800000 */
[----:B------:R-:W-:Y:S01]  /*0d60*/  IADD3 R11, PT, PT, R21, 0x400, RZ ;  /* 0x00000400150b7810 */ /* 0x000fe20007ffe0ff */
[----:B------:R-:W2:Y:S04]  /*0d70*/  LDG.E R14, desc[UR10][R14.64+0x8] ;  /* 0x0000080a0e0e7981 */ /* 0x000ea8000c1e1900 */
[----:B------:R-:W-:-:S06]  /*0d80*/  IMAD.WIDE.U32 R6, R11, 0x4, R6 ;  /* 0x000000040b067825 */ /* 0x000fcc00078e0006 */
[----:B------:R-:W2:Y:S02]  /*0d90*/  LDG.E R7, desc[UR10][R6.64] ;  /* 0x0000000a06077981 */ /* 0x000ea4000c1e1900 */
[----:B--2---:R-:W-:-:S05]  /*0da0*/  IMAD R11, R14, R7, R23 ;  /* 0x000000070e0b7224 */ /* 0x004fca00078e0217 */
[----:B------:R2:W-:Y:S02]  /*0db0*/  STG.E desc[UR10][R4.64], R11 ;  /* 0x0000000b04007986 */ /* 0x0005e4000c10190a */
.L_x_12:
[----:B------:R-:W-:-:S06]  /*0dc0*/  UIADD3 UR4, UPT, UPT, UR4, 0x1, URZ ;  /* 0x0000000104047890 */ /* 0x000fcc000fffe0ff */
[----:B------:R-:W-:-:S13]  /*0dd0*/  ISETP.NE.AND P0, PT, R0, UR4, PT ;  /* 0x0000000400007c0c */ /* 0x000fda000bf05270 */
[----:B------:R-:W-:Y:S05]  /*0de0*/  @P0 BRA `(.L_x_13) ;  /* 0xfffffff000d00947 */ /* 0x000fea000383ffff */
[----:B------:R-:W-:Y:S05]  /*0df0*/  EXIT ;  /* 0x000000000000794d */ /* 0x000fea0003800000 */
.L_x_14:
        /* <DEDUP_REMOVED lines=16> */
.L_x_17:


//--------------------- .text._Z8kernelV1Pi       --------------------------
	.section	.text._Z8kernelV1Pi,"ax",@progbits
	.align	128
        .global         _Z8kernelV1Pi
        .type           _Z8kernelV1Pi,@function
        .size           _Z8kernelV1Pi,(.L_x_18 - _Z8kernelV1Pi)
        .other          _Z8kernelV1Pi,@"STO_CUDA_ENTRY STV_DEFAULT"
_Z8kernelV1Pi:
.text._Z8kernelV1Pi:
[----:B------:R-:W-:Y:S01]  /*0000*/  LDC R1, c[0x0][0x37c] ;  /* 0x0000df00ff017b82 */ /* 0x000fe20000000800 */
[----:B------:R-:W0:Y:S07]  /*0010*/  S2R R0, SR_TID.X ;  /* 0x0000000000007919 */ /* 0x000e2e0000002100 */
[----:B------:R-:W0:Y:S01]  /*0020*/  S2UR UR6, SR_CTAID.X ;  /* 0x00000000000679c3 */ /* 0x000e220000002500 */
[----:B------:R-:W1:Y:S07]  /*0030*/  LDCU.64 UR4, c[0x0][0x358] ;  /* 0x00006b00ff0477ac */ /* 0x000e6e0008000a00 */
[----:B------:R-:W0:Y:S08]  /*0040*/  LDC R5, c[0x0][0x360] ;  /* 0x0000d800ff057b82 */ /* 0x000e300000000800 */
[----:B------:R-:W2:Y:S01]  /*0050*/  LDC.64 R2, c[0x0][0x380] ;  /* 0x0000e000ff027b82 */ /* 0x000ea20000000a00 */
[----:B0-----:R-:W-:-:S04]  /*0060*/  IMAD R5, R5, UR6, R0 ;  /* 0x0000000605057c24 */ /* 0x001fc8000f8e0200 */
[----:B--2---:R-:W-:-:S05]  /*0070*/  IMAD.WIDE R2, R5, 0x4, R2 ;  /* 0x0000000405027825 */ /* 0x004fca00078e0202 */
[----:B-1----:R-:W-:Y:S01]  /*0080*/  STG.E desc[UR4][R2.64], R5 ;  /* 0x0000000502007986 */ /* 0x002fe2000c101904 */
[----:B------:R-:W-:Y:S05]  /*0090*/  EXIT ;  /* 0x000000000000794d */ /* 0x000fea0003800000 */
.L_x_15:
        /* <DEDUP_REMOVED lines=14> */
.L_x_18:


//--------------------- .nv.shared.reserved.0     --------------------------
	.section	.nv.shared.reserved.0,"aw",@nobits
	.weak		__nv_reservedSMEM_offset_0_alias
	.size		__nv_reservedSMEM_offset_0_alias, 0, 64
	.other		__nv_reservedSMEM_offset_0_alias,@"STO_CUDA_RESERVED_SHARED STV_DEFAULT"
__nv_reservedSMEM_offset_0_alias:
	.zero		0
	.zero		64


//--------------------- .nv.constant0._Z11squareGPUv2PiS_ --------------------------
	.section	.nv.constant0._Z11squareGPUv2PiS_,"a",@progbits
	.sectionflags	@""
	.align	4
.nv.constant0._Z11squareGPUv2PiS_:
	.zero		912


//--------------------- .nv.constant0._Z11squareGPUv1PiS_ --------------------------
	.section	.nv.constant0._Z11squareGPUv1PiS_,"a",@progbits
	.sectionflags	@""
	.align	4
.nv.constant0._Z11squareGPUv1PiS_:
	.zero		912


//--------------------- .nv.constant0._Z8kernelV1Pi --------------------------
	.section	.nv.constant0._Z8kernelV1Pi,"a",@progbits
	.sectionflags	@""
	.align	4
.nv.constant0._Z8kernelV1Pi:
	.zero		904


//--------------------- SYMBOLS --------------------------

	.type		.nv.reservedSmem.offset0,@object
	.size		.nv.reservedSmem.offset0,0x4
